//
// Generated by NVIDIA NVVM Compiler
//
// Compiler Build ID: CL-36424714
// Cuda compilation tools, release 13.0, V13.0.88
// Based on NVVM 20.0.0
//

.version 9.0
.target sm_100
.address_size 64

	// .globl	_Z19to_mont_form_kernelPjPKji10MontParams

.visible .entry _Z19to_mont_form_kernelPjPKji10MontParams(
	.param .u64 .ptr .align 1 _Z19to_mont_form_kernelPjPKji10MontParams_param_0,
	.param .u64 .ptr .align 1 _Z19to_mont_form_kernelPjPKji10MontParams_param_1,
	.param .u32 _Z19to_mont_form_kernelPjPKji10MontParams_param_2,
	.param .align 4 .b8 _Z19to_mont_form_kernelPjPKji10MontParams_param_3[12]
)
{
	.reg .pred 	%p<3>;
	.reg .b32 	%r<15>;
	.reg .b64 	%rd<11>;

	ld.param.u32 	%r4, [_Z19to_mont_form_kernelPjPKji10MontParams_param_3+8];
	ld.param.u32 	%r3, [_Z19to_mont_form_kernelPjPKji10MontParams_param_3+4];
	ld.param.u32 	%r2, [_Z19to_mont_form_kernelPjPKji10MontParams_param_3];
	ld.param.u64 	%rd1, [_Z19to_mont_form_kernelPjPKji10MontParams_param_0];
	ld.param.u64 	%rd2, [_Z19to_mont_form_kernelPjPKji10MontParams_param_1];
	ld.param.u32 	%r5, [_Z19to_mont_form_kernelPjPKji10MontParams_param_2];
	mov.u32 	%r6, %ctaid.x;
	mov.u32 	%r7, %ntid.x;
	mov.u32 	%r8, %tid.x;
	mad.lo.s32 	%r1, %r6, %r7, %r8;
	setp.ge.s32 	%p1, %r1, %r5;
	@%p1 bra 	$L__BB0_2;
	cvta.to.global.u64 	%rd3, %rd1;
	cvta.to.global.u64 	%rd4, %rd2;
	mul.wide.s32 	%rd5, %r1, 4;
	add.s64 	%rd6, %rd4, %rd5;
	ld.global.u32 	%r9, [%rd6];
	mul.wide.u32 	%rd7, %r9, %r4;
	cvt.u32.u64 	%r10, %rd7;
	mul.lo.s32 	%r11, %r3, %r10;
	mul.wide.u32 	%rd8, %r11, %r2;
	add.s64 	%rd9, %rd8, %rd7;
	{ .reg .b32 tmp; mov.b64 {tmp, %r12}, %rd9; }
	setp.gt.u32 	%p2, %r2, %r12;
	selp.b32 	%r13, 0, %r2, %p2;
	sub.s32 	%r14, %r12, %r13;
	add.s64 	%rd10, %rd3, %rd5;
	st.global.u32 	[%rd10], %r14;
$L__BB0_2:
	ret;

}
	// .globl	_Z21from_mont_form_kernelPjPKji10MontParams
.visible .entry _Z21from_mont_form_kernelPjPKji10MontParams(
	.param .u64 .ptr .align 1 _Z21from_mont_form_kernelPjPKji10MontParams_param_0,
	.param .u64 .ptr .align 1 _Z21from_mont_form_kernelPjPKji10MontParams_param_1,
	.param .u32 _Z21from_mont_form_kernelPjPKji10MontParams_param_2,
	.param .align 4 .b8 _Z21from_mont_form_kernelPjPKji10MontParams_param_3[12]
)
{
	.reg .pred 	%p<3>;
	.reg .b32 	%r<14>;
	.reg .b64 	%rd<11>;

	ld.param.u32 	%r3, [_Z21from_mont_form_kernelPjPKji10MontParams_param_3+4];
	ld.param.u32 	%r2, [_Z21from_mont_form_kernelPjPKji10MontParams_param_3];
	ld.param.u64 	%rd1, [_Z21from_mont_form_kernelPjPKji10MontParams_param_0];
	ld.param.u64 	%rd2, [_Z21from_mont_form_kernelPjPKji10MontParams_param_1];
	ld.param.u32 	%r5, [_Z21from_mont_form_kernelPjPKji10MontParams_param_2];
	mov.u32 	%r6, %ctaid.x;
	mov.u32 	%r7, %ntid.x;
	mov.u32 	%r8, %tid.x;
	mad.lo.s32 	%r1, %r6, %r7, %r8;
	setp.ge.s32 	%p1, %r1, %r5;
	@%p1 bra 	$L__BB1_2;
	cvta.to.global.u64 	%rd3, %rd1;
	cvta.to.global.u64 	%rd4, %rd2;
	mul.wide.s32 	%rd5, %r1, 4;
	add.s64 	%rd6, %rd4, %rd5;
	ld.global.u32 	%r9, [%rd6];
	cvt.u64.u32 	%rd7, %r9;
	mul.lo.s32 	%r10, %r9, %r3;
	mul.wide.u32 	%rd8, %r10, %r2;
	add.s64 	%rd9, %rd8, %rd7;
	{ .reg .b32 tmp; mov.b64 {tmp, %r11}, %rd9; }
	setp.gt.u32 	%p2, %r2, %r11;
	selp.b32 	%r12, 0, %r2, %p2;
	sub.s32 	%r13, %r11, %r12;
	add.s64 	%rd10, %rd3, %rd5;
	st.global.u32 	[%rd10], %r13;
$L__BB1_2:
	ret;

}
	// .globl	_Z18bit_reverse_kernelPji
.visible .entry _Z18bit_reverse_kernelPji(
	.param .u64 .ptr .align 1 _Z18bit_reverse_kernelPji_param_0,
	.param .u32 _Z18bit_reverse_kernelPji_param_1
)
{
	.reg .pred 	%p<11>;
	.reg .b32 	%r<82>;
	.reg .b32 	%f<3>;
	.reg .b64 	%rd<7>;

	ld.param.u64 	%rd1, [_Z18bit_reverse_kernelPji_param_0];
	ld.param.u32 	%r30, [_Z18bit_reverse_kernelPji_param_1];
	mov.u32 	%r31, %ctaid.x;
	mov.u32 	%r32, %ntid.x;
	mov.u32 	%r33, %tid.x;
	mad.lo.s32 	%r1, %r31, %r32, %r33;
	setp.ge.s32 	%p1, %r1, %r30;
	@%p1 bra 	$L__BB2_12;
	setp.lt.s32 	%p2, %r30, 2;
	mov.b32 	%r69, 0;
	@%p2 bra 	$L__BB2_3;
	cvt.rn.f32.u32 	%f1, %r30;
	lg2.approx.f32 	%f2, %f1;
	cvt.rzi.s32.f32 	%r69, %f2;
$L__BB2_3:
	setp.lt.s32 	%p3, %r69, 1;
	mov.b32 	%r81, 0;
	@%p3 bra 	$L__BB2_10;
	and.b32  	%r4, %r69, 3;
	setp.lt.u32 	%p4, %r69, 4;
	mov.b32 	%r79, 0;
	mov.u32 	%r81, %r79;
	@%p4 bra 	$L__BB2_7;
	and.b32  	%r79, %r69, 2147483644;
	add.s32 	%r71, %r69, -2;
	neg.s32 	%r70, %r79;
	mov.b32 	%r72, 0;
	mov.u32 	%r81, %r72;
$L__BB2_6:
	shr.u32 	%r39, %r1, %r72;
	and.b32  	%r40, %r39, 1;
	setp.eq.b32 	%p5, %r40, 1;
	add.s32 	%r41, %r71, 1;
	mov.b32 	%r42, 1;
	shl.b32 	%r43, %r42, %r41;
	selp.b32 	%r44, %r43, 0, %p5;
	or.b32  	%r45, %r44, %r81;
	shl.b32 	%r46, %r39, 30;
	shr.s32 	%r47, %r46, 31;
	add.s32 	%r48, %r71, -2;
	shl.b32 	%r49, %r42, %r71;
	and.b32  	%r50, %r47, %r49;
	or.b32  	%r51, %r50, %r45;
	shl.b32 	%r52, %r39, 29;
	shr.s32 	%r53, %r52, 31;
	add.s32 	%r54, %r71, -1;
	shl.b32 	%r55, %r42, %r54;
	and.b32  	%r56, %r53, %r55;
	or.b32  	%r57, %r56, %r51;
	shl.b32 	%r58, %r39, 28;
	shr.s32 	%r59, %r58, 31;
	shl.b32 	%r60, %r42, %r48;
	and.b32  	%r61, %r59, %r60;
	or.b32  	%r81, %r61, %r57;
	add.s32 	%r72, %r72, 4;
	add.s32 	%r71, %r71, -4;
	add.s32 	%r70, %r70, 4;
	setp.ne.s32 	%p6, %r70, 0;
	@%p6 bra 	$L__BB2_6;
$L__BB2_7:
	setp.eq.s32 	%p7, %r4, 0;
	@%p7 bra 	$L__BB2_10;
	sub.s32 	%r78, %r69, %r79;
	neg.s32 	%r77, %r4;
$L__BB2_9:
	.pragma "nounroll";
	shr.u32 	%r62, %r1, %r79;
	and.b32  	%r63, %r62, 1;
	setp.eq.b32 	%p8, %r63, 1;
	add.s32 	%r78, %r78, -1;
	mov.b32 	%r64, 1;
	shl.b32 	%r65, %r64, %r78;
	selp.b32 	%r66, %r65, 0, %p8;
	or.b32  	%r81, %r66, %r81;
	add.s32 	%r79, %r79, 1;
	add.s32 	%r77, %r77, 1;
	setp.ne.s32 	%p9, %r77, 0;
	@%p9 bra 	$L__BB2_9;
$L__BB2_10:
	setp.ge.s32 	%p10, %r1, %r81;
	@%p10 bra 	$L__BB2_12;
	cvta.to.global.u64 	%rd2, %rd1;
	mul.wide.s32 	%rd3, %r1, 4;
	add.s64 	%rd4, %rd2, %rd3;
	ld.global.u32 	%r67, [%rd4];
	mul.wide.s32 	%rd5, %r81, 4;
	add.s64 	%rd6, %rd2, %rd5;
	ld.global.u32 	%r68, [%rd6];
	st.global.u32 	[%rd4], %r68;
	st.global.u32 	[%rd6], %r67;
$L__BB2_12:
	ret;

}
	// .globl	_Z21ntt_stage_kernel_montPjiib10MontParams
.visible .entry _Z21ntt_stage_kernel_montPjiib10MontParams(
	.param .u64 .ptr .align 1 _Z21ntt_stage_kernel_montPjiib10MontParams_param_0,
	.param .u32 _Z21ntt_stage_kernel_montPjiib10MontParams_param_1,
	.param .u32 _Z21ntt_stage_kernel_montPjiib10MontParams_param_2,
	.param .u8 _Z21ntt_stage_kernel_montPjiib10MontParams_param_3,
	.param .align 4 .b8 _Z21ntt_stage_kernel_montPjiib10MontParams_param_4[12]
)
{
	.reg .pred 	%p<32>;
	.reg .b16 	%rs<2>;
	.reg .b32 	%r<142>;
	.reg .b64 	%rd<55>;

	ld.param.u32 	%r47, [_Z21ntt_stage_kernel_montPjiib10MontParams_param_4+8];
	ld.param.u32 	%r46, [_Z21ntt_stage_kernel_montPjiib10MontParams_param_4+4];
	ld.param.u32 	%r45, [_Z21ntt_stage_kernel_montPjiib10MontParams_param_4];
	ld.param.u64 	%rd2, [_Z21ntt_stage_kernel_montPjiib10MontParams_param_0];
	ld.param.u32 	%r48, [_Z21ntt_stage_kernel_montPjiib10MontParams_param_1];
	ld.param.u32 	%r44, [_Z21ntt_stage_kernel_montPjiib10MontParams_param_2];
	ld.param.s8 	%rs1, [_Z21ntt_stage_kernel_montPjiib10MontParams_param_3];
	mov.u32 	%r49, %ctaid.x;
	mov.u32 	%r50, %ntid.x;
	mov.u32 	%r51, %tid.x;
	mad.lo.s32 	%r3, %r49, %r50, %r51;
	shr.u32 	%r52, %r48, 31;
	add.s32 	%r53, %r48, %r52;
	shr.s32 	%r54, %r53, 1;
	setp.ge.s32 	%p1, %r3, %r54;
	@%p1 bra 	$L__BB3_19;
	add.s32 	%r4, %r45, -1;
	cvt.u64.u32 	%rd1, %r47;
	mul.lo.s32 	%r55, %r46, %r47;
	mul.wide.u32 	%rd3, %r55, %r45;
	add.s64 	%rd4, %rd3, %rd1;
	{ .reg .b32 tmp; mov.b64 {tmp, %r56}, %rd4; }
	setp.gt.u32 	%p2, %r45, %r56;
	selp.b32 	%r57, 0, %r45, %p2;
	sub.s32 	%r140, %r56, %r57;
	mul.wide.u32 	%rd5, %r47, 3;
	cvt.u32.u64 	%r58, %rd5;
	mul.lo.s32 	%r59, %r46, %r58;
	mul.wide.u32 	%rd6, %r59, %r45;
	add.s64 	%rd7, %rd6, %rd5;
	{ .reg .b32 tmp; mov.b64 {tmp, %r6}, %rd7; }
	setp.gt.u32 	%p3, %r44, %r4;
	mov.u32 	%r129, %r140;
	@%p3 bra 	$L__BB3_6;
	setp.gt.u32 	%p4, %r45, %r6;
	selp.b32 	%r60, 0, %r45, %p4;
	sub.s32 	%r126, %r6, %r60;
	div.u32 	%r128, %r4, %r44;
	mov.u32 	%r129, %r140;
$L__BB3_3:
	and.b32  	%r61, %r128, 1;
	setp.eq.b32 	%p5, %r61, 1;
	not.pred 	%p6, %p5;
	@%p6 bra 	$L__BB3_5;
	mul.wide.u32 	%rd8, %r126, %r129;
	cvt.u32.u64 	%r62, %rd8;
	mul.lo.s32 	%r63, %r46, %r62;
	mul.wide.u32 	%rd9, %r63, %r45;
	add.s64 	%rd10, %rd9, %rd8;
	{ .reg .b32 tmp; mov.b64 {tmp, %r64}, %rd10; }
	setp.gt.u32 	%p7, %r45, %r64;
	selp.b32 	%r65, 0, %r45, %p7;
	sub.s32 	%r129, %r64, %r65;
$L__BB3_5:
	mul.wide.u32 	%rd11, %r126, %r126;
	cvt.u32.u64 	%r66, %rd11;
	mul.lo.s32 	%r67, %r46, %r66;
	mul.wide.u32 	%rd12, %r67, %r45;
	add.s64 	%rd13, %rd12, %rd11;
	{ .reg .b32 tmp; mov.b64 {tmp, %r68}, %rd13; }
	setp.gt.u32 	%p8, %r45, %r68;
	selp.b32 	%r69, 0, %r45, %p8;
	sub.s32 	%r126, %r68, %r69;
	shr.u32 	%r15, %r128, 1;
	setp.gt.u32 	%p9, %r128, 1;
	mov.u32 	%r128, %r15;
	@%p9 bra 	$L__BB3_3;
$L__BB3_6:
	cvt.u64.u32 	%rd14, %r129;
	mul.lo.s32 	%r70, %r129, %r46;
	mul.wide.u32 	%rd15, %r70, %r45;
	add.s64 	%rd16, %rd15, %rd14;
	{ .reg .b32 tmp; mov.b64 {tmp, %r71}, %rd16; }
	setp.gt.u32 	%p10, %r45, %r71;
	selp.b32 	%r72, 0, %r45, %p10;
	sub.s32 	%r136, %r71, %r72;
	setp.eq.s16 	%p11, %rs1, 0;
	@%p11 bra 	$L__BB3_13;
	add.s32 	%r133, %r45, -2;
	cvt.u64.u32 	%rd17, %r136;
	mul.lo.s64 	%rd18, %rd17, %rd1;
	cvt.u32.u64 	%r73, %rd18;
	mul.lo.s32 	%r74, %r46, %r73;
	mul.wide.u32 	%rd19, %r74, %r45;
	add.s64 	%rd20, %rd19, %rd18;
	{ .reg .b32 tmp; mov.b64 {tmp, %r19}, %rd20; }
	setp.eq.s32 	%p12, %r133, 0;
	mov.u32 	%r134, %r140;
	@%p12 bra 	$L__BB3_12;
	setp.gt.u32 	%p13, %r45, %r19;
	selp.b32 	%r75, 0, %r45, %p13;
	sub.s32 	%r131, %r19, %r75;
	mov.u32 	%r134, %r140;
$L__BB3_9:
	and.b32  	%r76, %r133, 1;
	setp.eq.b32 	%p14, %r76, 1;
	not.pred 	%p15, %p14;
	@%p15 bra 	$L__BB3_11;
	mul.wide.u32 	%rd21, %r131, %r134;
	cvt.u32.u64 	%r77, %rd21;
	mul.lo.s32 	%r78, %r46, %r77;
	mul.wide.u32 	%rd22, %r78, %r45;
	add.s64 	%rd23, %rd22, %rd21;
	{ .reg .b32 tmp; mov.b64 {tmp, %r79}, %rd23; }
	setp.gt.u32 	%p16, %r45, %r79;
	selp.b32 	%r80, 0, %r45, %p16;
	sub.s32 	%r134, %r79, %r80;
$L__BB3_11:
	mul.wide.u32 	%rd24, %r131, %r131;
	cvt.u32.u64 	%r81, %rd24;
	mul.lo.s32 	%r82, %r46, %r81;
	mul.wide.u32 	%rd25, %r82, %r45;
	add.s64 	%rd26, %rd25, %rd24;
	{ .reg .b32 tmp; mov.b64 {tmp, %r83}, %rd26; }
	setp.gt.u32 	%p17, %r45, %r83;
	selp.b32 	%r84, 0, %r45, %p17;
	sub.s32 	%r131, %r83, %r84;
	shr.u32 	%r27, %r133, 1;
	setp.gt.u32 	%p18, %r133, 1;
	mov.u32 	%r133, %r27;
	@%p18 bra 	$L__BB3_9;
$L__BB3_12:
	cvt.u64.u32 	%rd27, %r134;
	mul.lo.s32 	%r85, %r134, %r46;
	mul.wide.u32 	%rd28, %r85, %r45;
	add.s64 	%rd29, %rd28, %rd27;
	{ .reg .b32 tmp; mov.b64 {tmp, %r86}, %rd29; }
	setp.gt.u32 	%p19, %r45, %r86;
	selp.b32 	%r87, 0, %r45, %p19;
	sub.s32 	%r136, %r86, %r87;
$L__BB3_13:
	shr.u32 	%r88, %r44, 31;
	add.s32 	%r89, %r44, %r88;
	shr.s32 	%r31, %r89, 1;
	div.s32 	%r90, %r3, %r31;
	mul.lo.s32 	%r91, %r90, %r31;
	sub.s32 	%r139, %r3, %r91;
	mad.lo.s32 	%r33, %r90, %r44, %r139;
	cvt.u64.u32 	%rd30, %r136;
	mul.lo.s64 	%rd31, %rd30, %rd1;
	cvt.u32.u64 	%r92, %rd31;
	mul.lo.s32 	%r93, %r46, %r92;
	mul.wide.u32 	%rd32, %r93, %r45;
	add.s64 	%rd33, %rd32, %rd31;
	{ .reg .b32 tmp; mov.b64 {tmp, %r34}, %rd33; }
	setp.eq.s32 	%p20, %r139, 0;
	@%p20 bra 	$L__BB3_18;
	setp.gt.u32 	%p21, %r45, %r34;
	selp.b32 	%r94, 0, %r45, %p21;
	sub.s32 	%r137, %r34, %r94;
$L__BB3_15:
	and.b32  	%r95, %r139, 1;
	setp.eq.b32 	%p22, %r95, 1;
	not.pred 	%p23, %p22;
	@%p23 bra 	$L__BB3_17;
	mul.wide.u32 	%rd34, %r137, %r140;
	cvt.u32.u64 	%r96, %rd34;
	mul.lo.s32 	%r97, %r46, %r96;
	mul.wide.u32 	%rd35, %r97, %r45;
	add.s64 	%rd36, %rd35, %rd34;
	{ .reg .b32 tmp; mov.b64 {tmp, %r98}, %rd36; }
	setp.gt.u32 	%p24, %r45, %r98;
	selp.b32 	%r99, 0, %r45, %p24;
	sub.s32 	%r140, %r98, %r99;
$L__BB3_17:
	mul.wide.u32 	%rd37, %r137, %r137;
	cvt.u32.u64 	%r100, %rd37;
	mul.lo.s32 	%r101, %r46, %r100;
	mul.wide.u32 	%rd38, %r101, %r45;
	add.s64 	%rd39, %rd38, %rd37;
	{ .reg .b32 tmp; mov.b64 {tmp, %r102}, %rd39; }
	setp.gt.u32 	%p25, %r45, %r102;
	selp.b32 	%r103, 0, %r45, %p25;
	sub.s32 	%r137, %r102, %r103;
	shr.u32 	%r42, %r139, 1;
	setp.gt.u32 	%p26, %r139, 1;
	mov.u32 	%r139, %r42;
	@%p26 bra 	$L__BB3_15;
$L__BB3_18:
	cvt.u64.u32 	%rd40, %r140;
	mul.lo.s32 	%r104, %r140, %r46;
	mul.wide.u32 	%rd41, %r104, %r45;
	add.s64 	%rd42, %rd41, %rd40;
	{ .reg .b32 tmp; mov.b64 {tmp, %r105}, %rd42; }
	setp.gt.u32 	%p27, %r45, %r105;
	selp.b32 	%r106, 0, %r45, %p27;
	sub.s32 	%r107, %r105, %r106;
	cvt.u64.u32 	%rd43, %r107;
	mul.lo.s64 	%rd44, %rd43, %rd1;
	cvt.u32.u64 	%r108, %rd44;
	mul.lo.s32 	%r109, %r46, %r108;
	mul.wide.u32 	%rd45, %r109, %r45;
	add.s64 	%rd46, %rd45, %rd44;
	{ .reg .b32 tmp; mov.b64 {tmp, %r110}, %rd46; }
	setp.gt.u32 	%p28, %r45, %r110;
	selp.b32 	%r111, 0, %r45, %p28;
	sub.s32 	%r112, %r110, %r111;
	cvta.to.global.u64 	%rd47, %rd2;
	mul.wide.s32 	%rd48, %r33, 4;
	add.s64 	%rd49, %rd47, %rd48;
	ld.global.u32 	%r113, [%rd49];
	mul.wide.s32 	%rd50, %r31, 4;
	add.s64 	%rd51, %rd49, %rd50;
	ld.global.u32 	%r114, [%rd51];
	mul.wide.u32 	%rd52, %r114, %r112;
	cvt.u32.u64 	%r115, %rd52;
	mul.lo.s32 	%r116, %r46, %r115;
	mul.wide.u32 	%rd53, %r116, %r45;
	add.s64 	%rd54, %rd53, %rd52;
	{ .reg .b32 tmp; mov.b64 {tmp, %r117}, %rd54; }
	setp.gt.u32 	%p29, %r45, %r117;
	selp.b32 	%r118, 0, %r45, %p29;
	sub.s32 	%r119, %r117, %r118;
	add.s32 	%r120, %r119, %r113;
	setp.lt.u32 	%p30, %r120, %r45;
	selp.b32 	%r121, 0, %r45, %p30;
	sub.s32 	%r122, %r120, %r121;
	st.global.u32 	[%rd49], %r122;
	sub.s32 	%r123, %r113, %r119;
	setp.lt.u32 	%p31, %r113, %r119;
	selp.b32 	%r124, %r45, 0, %p31;
	add.s32 	%r125, %r123, %r124;
	st.global.u32 	[%rd51], %r125;
$L__BB3_19:
	ret;

}
	// .globl	_Z26pointwise_mult_kernel_montPjS_S_i10MontParams
.visible .entry _Z26pointwise_mult_kernel_montPjS_S_i10MontParams(
	.param .u64 .ptr .align 1 _Z26pointwise_mult_kernel_montPjS_S_i10MontParams_param_0,
	.param .u64 .ptr .align 1 _Z26pointwise_mult_kernel_montPjS_S_i10MontParams_param_1,
	.param .u64 .ptr .align 1 _Z26pointwise_mult_kernel_montPjS_S_i10MontParams_param_2,
	.param .u32 _Z26pointwise_mult_kernel_montPjS_S_i10MontParams_param_3,
	.param .align 4 .b8 _Z26pointwise_mult_kernel_montPjS_S_i10MontParams_param_4[12]
)
{
	.reg .pred 	%p<3>;
	.reg .b32 	%r<16>;
	.reg .b64 	%rd<14>;

	ld.param.u32 	%r3, [_Z26pointwise_mult_kernel_montPjS_S_i10MontParams_param_4+4];
	ld.param.u32 	%r2, [_Z26pointwise_mult_kernel_montPjS_S_i10MontParams_param_4];
	ld.param.u64 	%rd1, [_Z26pointwise_mult_kernel_montPjS_S_i10MontParams_param_0];
	ld.param.u64 	%rd2, [_Z26pointwise_mult_kernel_montPjS_S_i10MontParams_param_1];
	ld.param.u64 	%rd3, [_Z26pointwise_mult_kernel_montPjS_S_i10MontParams_param_2];
	ld.param.u32 	%r5, [_Z26pointwise_mult_kernel_montPjS_S_i10MontParams_param_3];
	mov.u32 	%r6, %ctaid.x;
	mov.u32 	%r7, %ntid.x;
	mov.u32 	%r8, %tid.x;
	mad.lo.s32 	%r1, %r6, %r7, %r8;
	setp.ge.s32 	%p1, %r1, %r5;
	@%p1 bra 	$L__BB4_2;
	cvta.to.global.u64 	%rd4, %rd3;
	cvta.to.global.u64 	%rd5, %rd1;
	cvta.to.global.u64 	%rd6, %rd2;
	mul.wide.s32 	%rd7, %r1, 4;
	add.s64 	%rd8, %rd5, %rd7;
	ld.global.u32 	%r9, [%rd8];
	add.s64 	%rd9, %rd6, %rd7;
	ld.global.u32 	%r10, [%rd9];
	mul.wide.u32 	%rd10, %r10, %r9;
	cvt.u32.u64 	%r11, %rd10;
	mul.lo.s32 	%r12, %r3, %r11;
	mul.wide.u32 	%rd11, %r12, %r2;
	add.s64 	%rd12, %rd11, %rd10;
	{ .reg .b32 tmp; mov.b64 {tmp, %r13}, %rd12; }
	setp.gt.u32 	%p2, %r2, %r13;
	selp.b32 	%r14, 0, %r2, %p2;
	sub.s32 	%r15, %r13, %r14;
	add.s64 	%rd13, %rd4, %rd7;
	st.global.u32 	[%rd13], %r15;
$L__BB4_2:
	ret;

}
	// .globl	_Z21normalize_kernel_montPji10MontParams
.visible .entry _Z21normalize_kernel_montPji10MontParams(
	.param .u64 .ptr .align 1 _Z21normalize_kernel_montPji10MontParams_param_0,
	.param .u32 _Z21normalize_kernel_montPji10MontParams_param_1,
	.param .align 4 .b8 _Z21normalize_kernel_montPji10MontParams_param_2[12]
)
{
	.reg .pred 	%p<13>;
	.reg .b32 	%r<58>;
	.reg .b64 	%rd<27>;

	ld.param.u32 	%r19, [_Z21normalize_kernel_montPji10MontParams_param_2+8];
	ld.param.u32 	%r18, [_Z21normalize_kernel_montPji10MontParams_param_2+4];
	ld.param.u32 	%r17, [_Z21normalize_kernel_montPji10MontParams_param_2];
	ld.param.u64 	%rd2, [_Z21normalize_kernel_montPji10MontParams_param_0];
	ld.param.u32 	%r16, [_Z21normalize_kernel_montPji10MontParams_param_1];
	mov.u32 	%r20, %ctaid.x;
	mov.u32 	%r21, %ntid.x;
	mov.u32 	%r22, %tid.x;
	mad.lo.s32 	%r3, %r20, %r21, %r22;
	setp.ge.s32 	%p1, %r3, %r16;
	@%p1 bra 	$L__BB5_7;
	add.s32 	%r55, %r17, -2;
	cvt.u64.u32 	%rd1, %r19;
	mul.lo.s32 	%r23, %r18, %r19;
	mul.wide.u32 	%rd3, %r23, %r17;
	add.s64 	%rd4, %rd3, %rd1;
	{ .reg .b32 tmp; mov.b64 {tmp, %r24}, %rd4; }
	setp.gt.u32 	%p2, %r17, %r24;
	selp.b32 	%r25, 0, %r17, %p2;
	sub.s32 	%r56, %r24, %r25;
	mul.wide.u32 	%rd5, %r19, %r16;
	cvt.u32.u64 	%r26, %rd5;
	mul.lo.s32 	%r27, %r18, %r26;
	mul.wide.u32 	%rd6, %r27, %r17;
	add.s64 	%rd7, %rd6, %rd5;
	{ .reg .b32 tmp; mov.b64 {tmp, %r6}, %rd7; }
	setp.eq.s32 	%p3, %r55, 0;
	@%p3 bra 	$L__BB5_6;
	setp.gt.u32 	%p4, %r17, %r6;
	selp.b32 	%r28, 0, %r17, %p4;
	sub.s32 	%r53, %r6, %r28;
$L__BB5_3:
	and.b32  	%r29, %r55, 1;
	setp.eq.b32 	%p5, %r29, 1;
	not.pred 	%p6, %p5;
	@%p6 bra 	$L__BB5_5;
	mul.wide.u32 	%rd8, %r53, %r56;
	cvt.u32.u64 	%r30, %rd8;
	mul.lo.s32 	%r31, %r18, %r30;
	mul.wide.u32 	%rd9, %r31, %r17;
	add.s64 	%rd10, %rd9, %rd8;
	{ .reg .b32 tmp; mov.b64 {tmp, %r32}, %rd10; }
	setp.gt.u32 	%p7, %r17, %r32;
	selp.b32 	%r33, 0, %r17, %p7;
	sub.s32 	%r56, %r32, %r33;
$L__BB5_5:
	mul.wide.u32 	%rd11, %r53, %r53;
	cvt.u32.u64 	%r34, %rd11;
	mul.lo.s32 	%r35, %r18, %r34;
	mul.wide.u32 	%rd12, %r35, %r17;
	add.s64 	%rd13, %rd12, %rd11;
	{ .reg .b32 tmp; mov.b64 {tmp, %r36}, %rd13; }
	setp.gt.u32 	%p8, %r17, %r36;
	selp.b32 	%r37, 0, %r17, %p8;
	sub.s32 	%r53, %r36, %r37;
	shr.u32 	%r14, %r55, 1;
	setp.gt.u32 	%p9, %r55, 1;
	mov.u32 	%r55, %r14;
	@%p9 bra 	$L__BB5_3;
$L__BB5_6:
	cvt.u64.u32 	%rd14, %r56;
	mul.lo.s32 	%r38, %r56, %r18;
	mul.wide.u32 	%rd15, %r38, %r17;
	add.s64 	%rd16, %rd15, %rd14;
	{ .reg .b32 tmp; mov.b64 {tmp, %r39}, %rd16; }
	setp.gt.u32 	%p10, %r17, %r39;
	selp.b32 	%r40, 0, %r17, %p10;
	sub.s32 	%r41, %r39, %r40;
	cvt.u64.u32 	%rd17, %r41;
	mul.lo.s64 	%rd18, %rd17, %rd1;
	cvt.u32.u64 	%r42, %rd18;
	mul.lo.s32 	%r43, %r18, %r42;
	mul.wide.u32 	%rd19, %r43, %r17;
	add.s64 	%rd20, %rd19, %rd18;
	{ .reg .b32 tmp; mov.b64 {tmp, %r44}, %rd20; }
	setp.gt.u32 	%p11, %r17, %r44;
	selp.b32 	%r45, 0, %r17, %p11;
	sub.s32 	%r46, %r44, %r45;
	cvta.to.global.u64 	%rd21, %rd2;
	mul.wide.s32 	%rd22, %r3, 4;
	add.s64 	%rd23, %rd21, %rd22;
	ld.global.u32 	%r47, [%rd23];
	mul.wide.u32 	%rd24, %r47, %r46;
	cvt.u32.u64 	%r48, %rd24;
	mul.lo.s32 	%r49, %r18, %r48;
	mul.wide.u32 	%rd25, %r49, %r17;
	add.s64 	%rd26, %rd25, %rd24;
	{ .reg .b32 tmp; mov.b64 {tmp, %r50}, %rd26; }
	setp.gt.u32 	%p12, %r17, %r50;
	selp.b32 	%r51, 0, %r17, %p12;
	sub.s32 	%r52, %r50, %r51;
	st.global.u32 	[%rd23], %r52;
$L__BB5_7:
	ret;

}


// ===== COMPILED SASS (sm_100) =====

	.target	sm_100

	.elftype	@"ET_EXEC"


//--------------------- .note.nv.tkinfo           --------------------------
	.section	.note.nv.tkinfo,"",@"SHT_NOTE"
	.sectionflags	@"SHF_NOTE_NV_TKINFO"
	.tkinfo
        /*0018*/ 	.word	0x00000002
        /*0030*/ 	.string	""
        /*0030*/ 	.string	"ptxas"
        /*0030*/ 	.string	"Cuda compilation tools, release 13.0, V13.0.88"
        /*0030*/ 	.string	"Build cuda_13.0.r13.0/compiler.36424714_0"
        /*0030*/ 	.string	"-arch sm_100 -m 64 "



//--------------------- .note.nv.cuinfo           --------------------------
	.section	.note.nv.cuinfo,"",@"SHT_NOTE"
	.sectionflags	@"SHF_NOTE_NV_CUINFO"
        /*0018*/ 	.short	0x0002
        /*001a*/ 	.short	0x0064
        /*001c*/ 	.short	0x0082
	.zero		2


//--------------------- .nv.info                  --------------------------
	.section	.nv.info,"",@"SHT_CUDA_INFO"
	.align	4


	//----- nvinfo : EIATTR_REGCOUNT
	.align		4
        /*0000*/ 	.byte	0x04, 0x2f
        /*0002*/ 	.short	(.L_1 - .L_0)
	.align		4
.L_0:
        /*0004*/ 	.word	index@(_Z19to_mont_form_kernelPjPKji10MontParams)
        /*0008*/ 	.word	0x0000000e


	//----- nvinfo : EIATTR_FRAME_SIZE
	.align		4
.L_1:
        /*000c*/ 	.byte	0x04, 0x11
        /*000e*/ 	.short	(.L_3 - .L_2)
	.align		4
.L_2:
        /*0010*/ 	.word	index@(_Z19to_mont_form_kernelPjPKji10MontParams)
        /*0014*/ 	.word	0x00000000


	//----- nvinfo : EIATTR_REGCOUNT
	.align		4
.L_3:
        /*0018*/ 	.byte	0x04, 0x2f
        /*001a*/ 	.short	(.L_5 - .L_4)
	.align		4
.L_4:
        /*001c*/ 	.word	index@(_Z21from_mont_form_kernelPjPKji10MontParams)
        /*0020*/ 	.word	0x0000000c


	//----- nvinfo : EIATTR_FRAME_SIZE
	.align		4
.L_5:
        /*0024*/ 	.byte	0x04, 0x11
        /*0026*/ 	.short	(.L_7 - .L_6)
	.align		4
.L_6:
        /*0028*/ 	.word	index@(_Z21from_mont_form_kernelPjPKji10MontParams)
        /*002c*/ 	.word	0x00000000


	//----- nvinfo : EIATTR_REGCOUNT
	.align		4
.L_7:
        /*0030*/ 	.byte	0x04, 0x2f
        /*0032*/ 	.short	(.L_9 - .L_8)
	.align		4
.L_8:
        /*0034*/ 	.word	index@(_Z18bit_reverse_kernelPji)
        /*0038*/ 	.word	0x00000011


	//----- nvinfo : EIATTR_FRAME_SIZE
	.align		4
.L_9:
        /*003c*/ 	.byte	0x04, 0x11
        /*003e*/ 	.short	(.L_11 - .L_10)
	.align		4
.L_10:
        /*0040*/ 	.word	index@(_Z18bit_reverse_kernelPji)
        /*0044*/ 	.word	0x00000000


	//----- nvinfo : EIATTR_REGCOUNT
	.align		4
.L_11:
        /*0048*/ 	.byte	0x04, 0x2f
        /*004a*/ 	.short	(.L_13 - .L_12)
	.align		4
.L_12:
        /*004c*/ 	.word	index@(_Z21ntt_stage_kernel_montPjiib10MontParams)
        /*0050*/ 	.word	0x00000016


	//----- nvinfo : EIATTR_FRAME_SIZE
	.align		4
.L_13:
        /*0054*/ 	.byte	0x04, 0x11
        /*0056*/ 	.short	(.L_15 - .L_14)
	.align		4
.L_14:
        /*0058*/ 	.word	index@(_Z21ntt_stage_kernel_montPjiib10MontParams)
        /*005c*/ 	.word	0x00000000


	//----- nvinfo : EIATTR_REGCOUNT
	.align		4
.L_15:
        /*0060*/ 	.byte	0x04, 0x2f
        /*0062*/ 	.short	(.L_17 - .L_16)
	.align		4
.L_16:
        /*0064*/ 	.word	index@(_Z26pointwise_mult_kernel_montPjS_S_i10MontParams)
        /*0068*/ 	.word	0x00000010


	//----- nvinfo : EIATTR_FRAME_SIZE
	.align		4
.L_17:
        /*006c*/ 	.byte	0x04, 0x11
        /*006e*/ 	.short	(.L_19 - .L_18)
	.align		4
.L_18:
        /*0070*/ 	.word	index@(_Z26pointwise_mult_kernel_montPjS_S_i10MontParams)
        /*0074*/ 	.word	0x00000000


	//----- nvinfo : EIATTR_REGCOUNT
	.align		4
.L_19:
        /*0078*/ 	.byte	0x04, 0x2f
        /*007a*/ 	.short	(.L_21 - .L_20)
	.align		4
.L_20:
        /*007c*/ 	.word	index@(_Z21normalize_kernel_montPji10MontParams)
        /*0080*/ 	.word	0x00000010


	//----- nvinfo : EIATTR_FRAME_SIZE
	.align		4
.L_21:
        /*0084*/ 	.byte	0x04, 0x11
        /*0086*/ 	.short	(.L_23 - .L_22)
	.align		4
.L_22:
        /*0088*/ 	.word	index@(_Z21normalize_kernel_montPji10MontParams)
        /*008c*/ 	.word	0x00000000


	//----- nvinfo : EIATTR_MIN_STACK_SIZE
	.align		4
.L_23:
        /*0090*/ 	.byte	0x04, 0x12
        /*0092*/ 	.short	(.L_25 - .L_24)
	.align		4
.L_24:
        /*0094*/ 	.word	index@(_Z21normalize_kernel_montPji10MontParams)
        /*0098*/ 	.word	0x00000000


	//----- nvinfo : EIATTR_MIN_STACK_SIZE
	.align		4
.L_25:
        /*009c*/ 	.byte	0x04, 0x12
        /*009e*/ 	.short	(.L_27 - .L_26)
	.align		4
.L_26:
        /*00a0*/ 	.word	index@(_Z26pointwise_mult_kernel_montPjS_S_i10MontParams)
        /*00a4*/ 	.word	0x00000000


	//----- nvinfo : EIATTR_MIN_STACK_SIZE
	.align		4
.L_27:
        /*00a8*/ 	.byte	0x04, 0x12
        /*00aa*/ 	.short	(.L_29 - .L_28)
	.align		4
.L_28:
        /*00ac*/ 	.word	index@(_Z21ntt_stage_kernel_montPjiib10MontParams)
        /*00b0*/ 	.word	0x00000000


	//----- nvinfo : EIATTR_MIN_STACK_SIZE
	.align		4
.L_29:
        /*00b4*/ 	.byte	0x04, 0x12
        /*00b6*/ 	.short	(.L_31 - .L_30)
	.align		4
.L_30:
        /*00b8*/ 	.word	index@(_Z18bit_reverse_kernelPji)
        /*00bc*/ 	.word	0x00000000


	//----- nvinfo : EIATTR_MIN_STACK_SIZE
	.align		4
.L_31:
        /*00c0*/ 	.byte	0x04, 0x12
        /*00c2*/ 	.short	(.L_33 - .L_32)
	.align		4
.L_32:
        /*00c4*/ 	.word	index@(_Z21from_mont_form_kernelPjPKji10MontParams)
        /*00c8*/ 	.word	0x00000000


	//----- nvinfo : EIATTR_MIN_STACK_SIZE
	.align		4
.L_33:
        /*00cc*/ 	.byte	0x04, 0x12
        /*00ce*/ 	.short	(.L_35 - .L_34)
	.align		4
.L_34:
        /*00d0*/ 	.word	index@(_Z19to_mont_form_kernelPjPKji10MontParams)
        /*00d4*/ 	.word	0x00000000
.L_35:


//--------------------- .nv.compat                --------------------------
	.section	.nv.compat,"",@"SHT_CUDA_COMPAT_INFO"
	.align	4
        /*0000*/ 	.byte	0x02, 0x09, 0x00, 0x00, 0x02, 0x02, 0x01, 0x00, 0x02, 0x05, 0x05, 0x00, 0x03, 0x07, 0x01, 0x01
        /*0010*/ 	.byte	0x02, 0x03, 0x00, 0x00, 0x02, 0x06, 0x01, 0x00, 0x04, 0x0b, 0x08, 0x00, 0x01, 0x00, 0x00, 0x00
        /*0020*/ 	.byte	0x00, 0x00, 0x00, 0x00


//--------------------- .nv.info._Z21normalize_kernel_montPji10MontParams --------------------------
	.section	.nv.info._Z21normalize_kernel_montPji10MontParams,"",@"SHT_CUDA_INFO"
	.sectionflags	@""
	.align	4


	//----- nvinfo : EIATTR_CUDA_API_VERSION
	.align		4
        /*0000*/ 	.byte	0x04, 0x37
        /*0002*/ 	.short	(.L_37 - .L_36)
.L_36:
        /*0004*/ 	.word	0x00000082


	//----- nvinfo : EIATTR_KPARAM_INFO
	.align		4
.L_37:
        /*0008*/ 	.byte	0x04, 0x17
        /*000a*/ 	.short	(.L_39 - .L_38)
.L_38:
        /*000c*/ 	.word	0x00000000
        /*0010*/ 	.short	0x0002
        /*0012*/ 	.short	0x000c
        /*0014*/ 	.byte	0x00, 0xf0, 0x31, 0x00


	//----- nvinfo : EIATTR_KPARAM_INFO
	.align		4
.L_39:
        /*0018*/ 	.byte	0x04, 0x17
        /*001a*/ 	.short	(.L_41 - .L_40)
.L_40:
        /*001c*/ 	.word	0x00000000
        /*0020*/ 	.short	0x0001
        /*0022*/ 	.short	0x0008
        /*0024*/ 	.byte	0x00, 0xf0, 0x11, 0x00


	//----- nvinfo : EIATTR_KPARAM_INFO
	.align		4
.L_41:
        /*0028*/ 	.byte	0x04, 0x17
        /*002a*/ 	.short	(.L_43 - .L_42)
.L_42:
        /*002c*/ 	.word	0x00000000
        /*0030*/ 	.short	0x0000
        /*0032*/ 	.short	0x0000
        /*0034*/ 	.byte	0x00, 0xf5, 0x21, 0x00


	//----- nvinfo : EIATTR_SPARSE_MMA_MASK
	.align		4
.L_43:
        /*0038*/ 	.byte	0x03, 0x50
        /*003a*/ 	.short	0x0000


	//----- nvinfo : EIATTR_MAXREG_COUNT
	.align		4
        /*003c*/ 	.byte	0x03, 0x1b
        /*003e*/ 	.short	0x00ff


	//----- nvinfo : EIATTR_MERCURY_ISA_VERSION
	.align		4
        /*0040*/ 	.byte	0x03, 0x5f
        /*0042*/ 	.short	0x0101


	//----- nvinfo : EIATTR_VRC_CTA_INIT_COUNT
	.align		4
        /*0044*/ 	.byte	0x02, 0x4a
	.zero		1
	.zero		1


	//----- nvinfo : EIATTR_EXIT_INSTR_OFFSETS
	.align		4
        /*0048*/ 	.byte	0x04, 0x1c
        /*004a*/ 	.short	(.L_45 - .L_44)


	//   ....[0]....
.L_44:
        /*004c*/ 	.word	0x00000070


	//   ....[1]....
        /*0050*/ 	.word	0x000004b0


	//----- nvinfo : EIATTR_CBANK_PARAM_SIZE
	.align		4
.L_45:
        /*0054*/ 	.byte	0x03, 0x19
        /*0056*/ 	.short	0x0018


	//----- nvinfo : EIATTR_PARAM_CBANK
	.align		4
        /*0058*/ 	.byte	0x04, 0x0a
        /*005a*/ 	.short	(.L_47 - .L_46)
	.align		4
.L_46:
        /*005c*/ 	.word	index@(.nv.constant0._Z21normalize_kernel_montPji10MontParams)
        /*0060*/ 	.short	0x0380
        /*0062*/ 	.short	0x0018


	//----- nvinfo : EIATTR_SW_WAR
	.align		4
.L_47:
        /*0064*/ 	.byte	0x04, 0x36
        /*0066*/ 	.short	(.L_49 - .L_48)
.L_48:
        /*0068*/ 	.word	0x00000008
.L_49:


//--------------------- .nv.info._Z26pointwise_mult_kernel_montPjS_S_i10MontParams --------------------------
	.section	.nv.info._Z26pointwise_mult_kernel_montPjS_S_i10MontParams,"",@"SHT_CUDA_INFO"
	.sectionflags	@""
	.align	4


	//----- nvinfo : EIATTR_CUDA_API_VERSION
	.align		4
        /*0000*/ 	.byte	0x04, 0x37
        /*0002*/ 	.short	(.L_51 - .L_50)
.L_50:
        /*0004*/ 	.word	0x00000082


	//----- nvinfo : EIATTR_KPARAM_INFO
	.align		4
.L_51:
        /*0008*/ 	.byte	0x04, 0x17
        /*000a*/ 	.short	(.L_53 - .L_52)
.L_52:
        /*000c*/ 	.word	0x00000000
        /*0010*/ 	.short	0x0004
        /*0012*/ 	.short	0x001c
        /*0014*/ 	.byte	0x00, 0xf0, 0x31, 0x00


	//----- nvinfo : EIATTR_KPARAM_INFO
	.align		4
.L_53:
        /*0018*/ 	.byte	0x04, 0x17
        /*001a*/ 	.short	(.L_55 - .L_54)
.L_54:
        /*001c*/ 	.word	0x00000000
        /*0020*/ 	.short	0x0003
        /*0022*/ 	.short	0x0018
        /*0024*/ 	.byte	0x00, 0xf0, 0x11, 0x00


	//----- nvinfo : EIATTR_KPARAM_INFO
	.align		4
.L_55:
        /*0028*/ 	.byte	0x04, 0x17
        /*002a*/ 	.short	(.L_57 - .L_56)
.L_56:
        /*002c*/ 	.word	0x00000000
        /*0030*/ 	.short	0x0002
        /*0032*/ 	.short	0x0010
        /*0034*/ 	.byte	0x00, 0xf5, 0x21, 0x00


	//----- nvinfo : EIATTR_KPARAM_INFO
	.align		4
.L_57:
        /*0038*/ 	.byte	0x04, 0x17
        /*003a*/ 	.short	(.L_59 - .L_58)
.L_58:
        /*003c*/ 	.word	0x00000000
        /*0040*/ 	.short	0x0001
        /*0042*/ 	.short	0x0008
        /*0044*/ 	.byte	0x00, 0xf5, 0x21, 0x00


	//----- nvinfo : EIATTR_KPARAM_INFO
	.align		4
.L_59:
        /*0048*/ 	.byte	0x04, 0x17
        /*004a*/ 	.short	(.L_61 - .L_60)
.L_60:
        /*004c*/ 	.word	0x00000000
        /*0050*/ 	.short	0x0000
        /*0052*/ 	.short	0x0000
        /*0054*/ 	.byte	0x00, 0xf5, 0x21, 0x00


	//----- nvinfo : EIATTR_SPARSE_MMA_MASK
	.align		4
.L_61:
        /*0058*/ 	.byte	0x03, 0x50
        /*005a*/ 	.short	0x0000


	//----- nvinfo : EIATTR_MAXREG_COUNT
	.align		4
        /*005c*/ 	.byte	0x03, 0x1b
        /*005e*/ 	.short	0x00ff


	//----- nvinfo : EIATTR_MERCURY_ISA_VERSION
	.align		4
        /*0060*/ 	.byte	0x03, 0x5f
        /*0062*/ 	.short	0x0101


	//----- nvinfo : EIATTR_VRC_CTA_INIT_COUNT
	.align		4
        /*0064*/ 	.byte	0x02, 0x4a
	.zero		1
	.zero		1


	//----- nvinfo : EIATTR_EXIT_INSTR_OFFSETS
	.align		4
        /*0068*/ 	.byte	0x04, 0x1c
        /*006a*/ 	.short	(.L_63 - .L_62)


	//   ....[0]....
.L_62:
        /*006c*/ 	.word	0x00000070


	//   ....[1]....
        /*0070*/ 	.word	0x000001a0


	//----- nvinfo : EIATTR_CBANK_PARAM_SIZE
	.align		4
.L_63:
        /*0074*/ 	.byte	0x03, 0x19
        /*0076*/ 	.short	0x0028


	//----- nvinfo : EIATTR_PARAM_CBANK
	.align		4
        /*0078*/ 	.byte	0x04, 0x0a
        /*007a*/ 	.short	(.L_65 - .L_64)
	.align		4
.L_64:
        /*007c*/ 	.word	index@(.nv.constant0._Z26pointwise_mult_kernel_montPjS_S_i10MontParams)
        /*0080*/ 	.short	0x0380
        /*0082*/ 	.short	0x0028


	//----- nvinfo : EIATTR_SW_WAR
	.align		4
.L_65:
        /*0084*/ 	.byte	0x04, 0x36
        /*0086*/ 	.short	(.L_67 - .L_66)
.L_66:
        /*0088*/ 	.word	0x00000008
.L_67:


//--------------------- .nv.info._Z21ntt_stage_kernel_montPjiib10MontParams --------------------------
	.section	.nv.info._Z21ntt_stage_kernel_montPjiib10MontParams,"",@"SHT_CUDA_INFO"
	.sectionflags	@""
	.align	4


	//----- nvinfo : EIATTR_CUDA_API_VERSION
	.align		4
        /*0000*/ 	.byte	0x04, 0x37
        /*0002*/ 	.short	(.L_69 - .L_68)
.L_68:
        /*0004*/ 	.word	0x00000082


	//----- nvinfo : EIATTR_KPARAM_INFO
	.align		4
.L_69:
        /*0008*/ 	.byte	0x04, 0x17
        /*000a*/ 	.short	(.L_71 - .L_70)
.L_70:
        /*000c*/ 	.word	0x00000000
        /*0010*/ 	.short	0x0004
        /*0012*/ 	.short	0x0014
        /*0014*/ 	.byte	0x00, 0xf0, 0x31, 0x00


	//----- nvinfo : EIATTR_KPARAM_INFO
	.align		4
.L_71:
        /*0018*/ 	.byte	0x04, 0x17
        /*001a*/ 	.short	(.L_73 - .L_72)
.L_72:
        /*001c*/ 	.word	0x00000000
        /*0020*/ 	.short	0x0003
        /*0022*/ 	.short	0x0010
        /*0024*/ 	.byte	0x00, 0xf0, 0x05, 0x00


	//----- nvinfo : EIATTR_KPARAM_INFO
	.align		4
.L_73:
        /*0028*/ 	.byte	0x04, 0x17
        /*002a*/ 	.short	(.L_75 - .L_74)
.L_74:
        /*002c*/ 	.word	0x00000000
        /*0030*/ 	.short	0x0002
        /*0032*/ 	.short	0x000c
        /*0034*/ 	.byte	0x00, 0xf0, 0x11, 0x00


	//----- nvinfo : EIATTR_KPARAM_INFO
	.align		4
.L_75:
        /*0038*/ 	.byte	0x04, 0x17
        /*003a*/ 	.short	(.L_77 - .L_76)
.L_76:
        /*003c*/ 	.word	0x00000000
        /*0040*/ 	.short	0x0001
        /*0042*/ 	.short	0x0008
        /*0044*/ 	.byte	0x00, 0xf0, 0x11, 0x00


	//----- nvinfo : EIATTR_KPARAM_INFO
	.align		4
.L_77:
        /*0048*/ 	.byte	0x04, 0x17
        /*004a*/ 	.short	(.L_79 - .L_78)
.L_78:
        /*004c*/ 	.word	0x00000000
        /*0050*/ 	.short	0x0000
        /*0052*/ 	.short	0x0000
        /*0054*/ 	.byte	0x00, 0xf5, 0x21, 0x00


	//----- nvinfo : EIATTR_SPARSE_MMA_MASK
	.align		4
.L_79:
        /*0058*/ 	.byte	0x03, 0x50
        /*005a*/ 	.short	0x0000


	//----- nvinfo : EIATTR_MAXREG_COUNT
	.align		4
        /*005c*/ 	.byte	0x03, 0x1b
        /*005e*/ 	.short	0x00ff


	//----- nvinfo : EIATTR_MERCURY_ISA_VERSION
	.align		4
        /*0060*/ 	.byte	0x03, 0x5f
        /*0062*/ 	.short	0x0101


	//----- nvinfo : EIATTR_VRC_CTA_INIT_COUNT
	.align		4
        /*0064*/ 	.byte	0x02, 0x4a
	.zero		1
	.zero		1


	//----- nvinfo : EIATTR_EXIT_INSTR_OFFSETS
	.align		4
        /*0068*/ 	.byte	0x04, 0x1c
        /*006a*/ 	.short	(.L_81 - .L_80)


	//   ....[0]....
.L_80:
        /*006c*/ 	.word	0x00000090


	//   ....[1]....
        /*0070*/ 	.word	0x00000ee0


	//----- nvinfo : EIATTR_CRS_STACK_SIZE
	.align		4
.L_81:
        /*0074*/ 	.byte	0x04, 0x1e
        /*0076*/ 	.short	(.L_83 - .L_82)
.L_82:
        /*0078*/ 	.word	0x00000000


	//----- nvinfo : EIATTR_CBANK_PARAM_SIZE
	.align		4
.L_83:
        /*007c*/ 	.byte	0x03, 0x19
        /*007e*/ 	.short	0x0020


	//----- nvinfo : EIATTR_PARAM_CBANK
	.align		4
        /*0080*/ 	.byte	0x04, 0x0a
        /*0082*/ 	.short	(.L_85 - .L_84)
	.align		4
.L_84:
        /*0084*/ 	.word	index@(.nv.constant0._Z21ntt_stage_kernel_montPjiib10MontParams)
        /*0088*/ 	.short	0x0380
        /*008a*/ 	.short	0x0020


	//----- nvinfo : EIATTR_SW_WAR
	.align		4
.L_85:
        /*008c*/ 	.byte	0x04, 0x36
        /*008e*/ 	.short	(.L_87 - .L_86)
.L_86:
        /*0090*/ 	.word	0x00000008
.L_87:


//--------------------- .nv.info._Z18bit_reverse_kernelPji --------------------------
	.section	.nv.info._Z18bit_reverse_kernelPji,"",@"SHT_CUDA_INFO"
	.sectionflags	@""
	.align	4


	//----- nvinfo : EIATTR_CUDA_API_VERSION
	.align		4
        /*0000*/ 	.byte	0x04, 0x37
        /*0002*/ 	.short	(.L_89 - .L_88)
.L_88:
        /*0004*/ 	.word	0x00000082


	//----- nvinfo : EIATTR_KPARAM_INFO
	.align		4
.L_89:
        /*0008*/ 	.byte	0x04, 0x17
        /*000a*/ 	.short	(.L_91 - .L_90)
.L_90:
        /*000c*/ 	.word	0x00000000
        /*0010*/ 	.short	0x0001
        /*0012*/ 	.short	0x0008
        /*0014*/ 	.byte	0x00, 0xf0, 0x11, 0x00


	//----- nvinfo : EIATTR_KPARAM_INFO
	.align		4
.L_91:
        /*0018*/ 	.byte	0x04, 0x17
        /*001a*/ 	.short	(.L_93 - .L_92)
.L_92:
        /*001c*/ 	.word	0x00000000
        /*0020*/ 	.short	0x0000
        /*0022*/ 	.short	0x0000
        /*0024*/ 	.byte	0x00, 0xf5, 0x21, 0x00


	//----- nvinfo : EIATTR_SPARSE_MMA_MASK
	.align		4
.L_93:
        /*0028*/ 	.byte	0x03, 0x50
        /*002a*/ 	.short	0x0000


	//----- nvinfo : EIATTR_MAXREG_COUNT
	.align		4
        /*002c*/ 	.byte	0x03, 0x1b
        /*002e*/ 	.short	0x00ff


	//----- nvinfo : EIATTR_MERCURY_ISA_VERSION
	.align		4
        /*0030*/ 	.byte	0x03, 0x5f
        /*0032*/ 	.short	0x0101


	//----- nvinfo : EIATTR_VRC_CTA_INIT_COUNT
	.align		4
        /*0034*/ 	.byte	0x02, 0x4a
	.zero		1
	.zero		1


	//----- nvinfo : EIATTR_EXIT_INSTR_OFFSETS
	.align		4
        /*0038*/ 	.byte	0x04, 0x1c
        /*003a*/ 	.short	(.L_95 - .L_94)


	//   ....[0]....
.L_94:
        /*003c*/ 	.word	0x00000070


	//   ....[1]....
        /*0040*/ 	.word	0x000004a0


	//   ....[2]....
        /*0044*/ 	.word	0x00000530


	//----- nvinfo : EIATTR_CBANK_PARAM_SIZE
	.align		4
.L_95:
        /*0048*/ 	.byte	0x03, 0x19
        /*004a*/ 	.short	0x000c


	//----- nvinfo : EIATTR_PARAM_CBANK
	.align		4
        /*004c*/ 	.byte	0x04, 0x0a
        /*004e*/ 	.short	(.L_97 - .L_96)
	.align		4
.L_96:
        /*0050*/ 	.word	index@(.nv.constant0._Z18bit_reverse_kernelPji)
        /*0054*/ 	.short	0x0380
        /*0056*/ 	.short	0x000c


	//----- nvinfo : EIATTR_SW_WAR
	.align		4
.L_97:
        /*0058*/ 	.byte	0x04, 0x36
        /*005a*/ 	.short	(.L_99 - .L_98)
.L_98:
        /*005c*/ 	.word	0x00000008
.L_99:


//--------------------- .nv.info._Z21from_mont_form_kernelPjPKji10MontParams --------------------------
	.section	.nv.info._Z21from_mont_form_kernelPjPKji10MontParams,"",@"SHT_CUDA_INFO"
	.sectionflags	@""
	.align	4


	//----- nvinfo : EIATTR_CUDA_API_VERSION
	.align		4
        /*0000*/ 	.byte	0x04, 0x37
        /*0002*/ 	.short	(.L_101 - .L_100)
.L_100:
        /*0004*/ 	.word	0x00000082


	//----- nvinfo : EIATTR_KPARAM_INFO
	.align		4
.L_101:
        /*0008*/ 	.byte	0x04, 0x17
        /*000a*/ 	.short	(.L_103 - .L_102)
.L_102:
        /*000c*/ 	.word	0x00000000
        /*0010*/ 	.short	0x0003
        /*0012*/ 	.short	0x0014
        /*0014*/ 	.byte	0x00, 0xf0, 0x31, 0x00


	//----- nvinfo : EIATTR_KPARAM_INFO
	.align		4
.L_103:
        /*0018*/ 	.byte	0x04, 0x17
        /*001a*/ 	.short	(.L_105 - .L_104)
.L_104:
        /*001c*/ 	.word	0x00000000
        /*0020*/ 	.short	0x0002
        /*0022*/ 	.short	0x0010
        /*0024*/ 	.byte	0x00, 0xf0, 0x11, 0x00


	//----- nvinfo : EIATTR_KPARAM_INFO
	.align		4
.L_105:
        /*0028*/ 	.byte	0x04, 0x17
        /*002a*/ 	.short	(.L_107 - .L_106)
.L_106:
        /*002c*/ 	.word	0x00000000
        /*0030*/ 	.short	0x0001
        /*0032*/ 	.short	0x0008
        /*0034*/ 	.byte	0x00, 0xf5, 0x21, 0x00


	//----- nvinfo : EIATTR_KPARAM_INFO
	.align		4
.L_107:
        /*0038*/ 	.byte	0x04, 0x17
        /*003a*/ 	.short	(.L_109 - .L_108)
.L_108:
        /*003c*/ 	.word	0x00000000
        /*0040*/ 	.short	0x0000
        /*0042*/ 	.short	0x0000
        /*0044*/ 	.byte	0x00, 0xf5, 0x21, 0x00


	//----- nvinfo : EIATTR_SPARSE_MMA_MASK
	.align		4
.L_109:
        /*0048*/ 	.byte	0x03, 0x50
        /*004a*/ 	.short	0x0000


	//----- nvinfo : EIATTR_MAXREG_COUNT
	.align		4
        /*004c*/ 	.byte	0x03, 0x1b
        /*004e*/ 	.short	0x00ff


	//----- nvinfo : EIATTR_MERCURY_ISA_VERSION
	.align		4
        /*0050*/ 	.byte	0x03, 0x5f
        /*0052*/ 	.short	0x0101


	//----- nvinfo : EIATTR_VRC_CTA_INIT_COUNT
	.align		4
        /*0054*/ 	.byte	0x02, 0x4a
	.zero		1
	.zero		1


	//----- nvinfo : EIATTR_EXIT_INSTR_OFFSETS
	.align		4
        /*0058*/ 	.byte	0x04, 0x1c
        /*005a*/ 	.short	(.L_111 - .L_110)


	//   ....[0]....
.L_110:
        /*005c*/ 	.word	0x00000070


	//   ....[1]....
        /*0060*/ 	.word	0x00000170


	//----- nvinfo : EIATTR_CBANK_PARAM_SIZE
	.align		4
.L_111:
        /*0064*/ 	.byte	0x03, 0x19
        /*0066*/ 	.short	0x0020


	//----- nvinfo : EIATTR_PARAM_CBANK
	.align		4
        /*0068*/ 	.byte	0x04, 0x0a
        /*006a*/ 	.short	(.L_113 - .L_112)
	.align		4
.L_112:
        /*006c*/ 	.word	index@(.nv.constant0._Z21from_mont_form_kernelPjPKji10MontParams)
        /*0070*/ 	.short	0x0380
        /*0072*/ 	.short	0x0020


	//----- nvinfo : EIATTR_SW_WAR
	.align		4
.L_113:
        /*0074*/ 	.byte	0x04, 0x36
        /*0076*/ 	.short	(.L_115 - .L_114)
.L_114:
        /*0078*/ 	.word	0x00000008
.L_115:


//--------------------- .nv.info._Z19to_mont_form_kernelPjPKji10MontParams --------------------------
	.section	.nv.info._Z19to_mont_form_kernelPjPKji10MontParams,"",@"SHT_CUDA_INFO"
	.sectionflags	@""
	.align	4


	//----- nvinfo : EIATTR_CUDA_API_VERSION
	.align		4
        /*0000*/ 	.byte	0x04, 0x37
        /*0002*/ 	.short	(.L_117 - .L_116)
.L_116:
        /*0004*/ 	.word	0x00000082


	//----- nvinfo : EIATTR_KPARAM_INFO
	.align		4
.L_117:
        /*0008*/ 	.byte	0x04, 0x17
        /*000a*/ 	.short	(.L_119 - .L_118)
.L_118:
        /*000c*/ 	.word	0x00000000
        /*0010*/ 	.short	0x0003
        /*0012*/ 	.short	0x0014
        /*0014*/ 	.byte	0x00, 0xf0, 0x31, 0x00


	//----- nvinfo : EIATTR_KPARAM_INFO
	.align		4
.L_119:
        /*0018*/ 	.byte	0x04, 0x17
        /*001a*/ 	.short	(.L_121 - .L_120)
.L_120:
        /*001c*/ 	.word	0x00000000
        /*0020*/ 	.short	0x0002
        /*0022*/ 	.short	0x0010
        /*0024*/ 	.byte	0x00, 0xf0, 0x11, 0x00


	//----- nvinfo : EIATTR_KPARAM_INFO
	.align		4
.L_121:
        /*0028*/ 	.byte	0x04, 0x17
        /*002a*/ 	.short	(.L_123 - .L_122)
.L_122:
        /*002c*/ 	.word	0x00000000
        /*0030*/ 	.short	0x0001
        /*0032*/ 	.short	0x0008
        /*0034*/ 	.byte	0x00, 0xf5, 0x21, 0x00


	//----- nvinfo : EIATTR_KPARAM_INFO
	.align		4
.L_123:
        /*0038*/ 	.byte	0x04, 0x17
        /*003a*/ 	.short	(.L_125 - .L_124)
.L_124:
        /*003c*/ 	.word	0x00000000
        /*0040*/ 	.short	0x0000
        /*0042*/ 	.short	0x0000
        /*0044*/ 	.byte	0x00, 0xf5, 0x21, 0x00


	//----- nvinfo : EIATTR_SPARSE_MMA_MASK
	.align		4
.L_125:
        /*0048*/ 	.byte	0x03, 0x50
        /*004a*/ 	.short	0x0000


	//----- nvinfo : EIATTR_MAXREG_COUNT
	.align		4
        /*004c*/ 	.byte	0x03, 0x1b
        /*004e*/ 	.short	0x00ff


	//----- nvinfo : EIATTR_MERCURY_ISA_VERSION
	.align		4
        /*0050*/ 	.byte	0x03, 0x5f
        /*0052*/ 	.short	0x0101


	//----- nvinfo : EIATTR_VRC_CTA_INIT_COUNT
	.align		4
        /*0054*/ 	.byte	0x02, 0x4a
	.zero		1
	.zero		1


	//----- nvinfo : EIATTR_EXIT_INSTR_OFFSETS
	.align		4
        /*0058*/ 	.byte	0x04, 0x1c
        /*005a*/ 	.short	(.L_127 - .L_126)


	//   ....[0]....
.L_126:
        /*005c*/ 	.word	0x00000070


	//   ....[1]....
        /*0060*/ 	.word	0x00000170


	//----- nvinfo : EIATTR_CBANK_PARAM_SIZE
	.align		4
.L_127:
        /*0064*/ 	.byte	0x03, 0x19
        /*0066*/ 	.short	0x0020


	//----- nvinfo : EIATTR_PARAM_CBANK
	.align		4
        /*0068*/ 	.byte	0x04, 0x0a
        /*006a*/ 	.short	(.L_129 - .L_128)
	.align		4
.L_128:
        /*006c*/ 	.word	index@(.nv.constant0._Z19to_mont_form_kernelPjPKji10MontParams)
        /*0070*/ 	.short	0x0380
        /*0072*/ 	.short	0x0020


	//----- nvinfo : EIATTR_SW_WAR
	.align		4
.L_129:
        /*0074*/ 	.byte	0x04, 0x36
        /*0076*/ 	.short	(.L_131 - .L_130)
.L_130:
        /*0078*/ 	.word	0x00000008
.L_131:


//--------------------- .nv.callgraph             --------------------------
	.section	.nv.callgraph,"",@"SHT_CUDA_CALLGRAPH"
	.align	4
	.sectionentsize	8
	.align		4
        /*0000*/ 	.word	0x00000000
	.align		4
        /*0004*/ 	.word	0xffffffff
	.align		4
        /*0008*/ 	.word	0x00000000
	.align		4
        /*000c*/ 	.word	0xfffffffe
	.align		4
        /*0010*/ 	.word	0x00000000
	.align		4
        /*0014*/ 	.word	0xfffffffd
	.align		4
        /*0018*/ 	.word	0x00000000
	.align		4
        /*001c*/ 	.word	0xfffffffc


//--------------------- .text._Z21normalize_kernel_montPji10MontParams --------------------------
	.section	.text._Z21normalize_kernel_montPji10MontParams,"ax",@progbits
	.align	128
        .global         _Z21normalize_kernel_montPji10MontParams
        .type           _Z21normalize_kernel_montPji10MontParams,@function
        .size           _Z21normalize_kernel_montPji10MontParams,(.L_x_24 - _Z21normalize_kernel_montPji10MontParams)
        .other          _Z21normalize_kernel_montPji10MontParams,@"STO_CUDA_ENTRY STV_DEFAULT"
_Z21normalize_kernel_montPji10MontParams:
.text._Z21normalize_kernel_montPji10MontParams:
[----:B------:R-:W-:Y:S01]  /*0000*/  LDC R1, c[0x0][0x37c] ;  /* 0x0000df00ff017b82 */ /* 0x000fe20000000800 */
[----:B------:R-:W0:Y:S07]  /*0010*/  S2R R3, SR_TID.X ;  /* 0x0000000000037919 */ /* 0x000e2e0000002100 */
[----:B------:R-:W0:Y:S01]  /*0020*/  S2UR UR4, SR_CTAID.X ;  /* 0x00000000000479c3 */ /* 0x000e220000002500 */
[----:B------:R-:W1:Y:S07]  /*0030*/  LDCU UR6, c[0x0][0x388] ;  /* 0x00007100ff0677ac */ /* 0x000e6e0008000800 */
[----:B------:R-:W0:Y:S02]  /*0040*/  LDC R4, c[0x0][0x360] ;  /* 0x0000d800ff047b82 */ /* 0x000e240000000800 */
[----:B0-----:R-:W-:-:S05]  /*0050*/  IMAD R4, R4, UR4, R3 ;  /* 0x0000000404047c24 */ /* 0x001fca000f8e0203 */
[----:B-1----:R-:W-:-:S13]  /*0060*/  ISETP.GE.AND P0, PT, R4, UR6, PT ;  /* 0x0000000604007c0c */ /* 0x002fda000bf06270 */
[----:B------:R-:W-:Y:S05]  /*0070*/  @P0 EXIT ;  /* 0x000000000000094d */ /* 0x000fea0003800000 */
[----:B------:R-:W0:Y:S01]  /*0080*/  LDC.64 R2, c[0x0][0x390] ;  /* 0x0000e400ff027b82 */ /* 0x000e220000000a00 */
[----:B------:R-:W1:Y:S01]  /*0090*/  LDCU UR4, c[0x0][0x38c] ;  /* 0x00007180ff0477ac */ /* 0x000e620008000800 */
[----:B------:R-:W-:Y:S01]  /*00a0*/  HFMA2 R7, -RZ, RZ, 0, 0 ;  /* 0x00000000ff077431 */ /* 0x000fe200000001ff */
[----:B-1----:R-:W-:Y:S01]  /*00b0*/  MOV R0, UR4 ;  /* 0x0000000400007c02 */ /* 0x002fe20008000f00 */
[----:B------:R-:W1:Y:S01]  /*00c0*/  LDCU.64 UR4, c[0x0][0x358] ;  /* 0x00006b00ff0477ac */ /* 0x000e620008000a00 */
[----:B0-----:R-:W-:Y:S02]  /*00d0*/  IMAD R5, R3, R2, RZ ;  /* 0x0000000203057224 */ /* 0x001fe400078e02ff */
[----:B------:R-:W-:-:S04]  /*00e0*/  IMAD.MOV.U32 R6, RZ, RZ, R3 ;  /* 0x000000ffff067224 */ /* 0x000fc800078e0003 */
[----:B------:R-:W-:-:S04]  /*00f0*/  IMAD.HI.U32 R9, R5, R0, R6 ;  /* 0x0000000005097227 */ /* 0x000fc800078e0006 */
[----:B------:R-:W-:Y:S01]  /*0100*/  VIADD R5, R0, 0xfffffffe ;  /* 0xfffffffe00057836 */ /* 0x000fe20000000000 */
[----:B------:R-:W-:Y:S01]  /*0110*/  ISETP.GE.U32.AND P0, PT, R9, R0, PT ;  /* 0x000000000900720c */ /* 0x000fe20003f06070 */
[----:B------:R-:W-:-:S03]  /*0120*/  IMAD.WIDE.U32 R6, R3, UR6, RZ ;  /* 0x0000000603067c25 */ /* 0x000fc6000f8e00ff */
[----:B------:R-:W-:Y:S01]  /*0130*/  ISETP.NE.AND P1, PT, R5, RZ, PT ;  /* 0x000000ff0500720c */ /* 0x000fe20003f25270 */
[----:B------:R-:W-:Y:S01]  /*0140*/  IMAD R3, R6, R2, RZ ;  /* 0x0000000206037224 */ /* 0x000fe200078e02ff */
[----:B------:R-:W-:-:S03]  /*0150*/  SEL R8, R0, RZ, P0 ;  /* 0x000000ff00087207 */ /* 0x000fc60000000000 */
[----:B------:R-:W-:Y:S01]  /*0160*/  IMAD.HI.U32 R3, R3, R0, R6 ;  /* 0x0000000003037227 */ /* 0x000fe200078e0006 */
[----:B------:R-:W-:-:S07]  /*0170*/  IADD3 R9, PT, PT, R9, -R8, RZ ;  /* 0x8000000809097210 */ /* 0x000fce0007ffe0ff */
[----:B-1----:R-:W-:Y:S05]  /*0180*/  @!P1 BRA `(.L_x_0) ;  /* 0x0000000000609947 */ /* 0x002fea0003800000 */
[----:B------:R-:W0:Y:S01]  /*0190*/  LDC R12, c[0x0][0x38c] ;  /* 0x0000e300ff0c7b82 */ /* 0x000e220000000800 */
[----:B------:R-:W-:-:S04]  /*01a0*/  ISETP.GE.U32.AND P0, PT, R3, R0, PT ;  /* 0x000000000300720c */ /* 0x000fc80003f06070 */
[----:B------:R-:W-:-:S03]  /*01b0*/  SEL R0, R0, RZ, P0 ;  /* 0x000000ff00007207 */ /* 0x000fc60000000000 */
[----:B------:R-:W1:Y:S02]  /*01c0*/  LDC R2, c[0x0][0x390] ;  /* 0x0000e400ff027b82 */ /* 0x000e640000000800 */
[----:B------:R-:W-:-:S07]  /*01d0*/  IMAD.IADD R8, R3, 0x1, -R0 ;  /* 0x0000000103087824 */ /* 0x000fce00078e0a00 */
.L_x_2:
[C---:B------:R-:W-:Y:S01]  /*01e0*/  LOP3.LUT R10, R5.reuse, 0x1, RZ, 0xc0, !PT ;  /* 0x00000001050a7812 */ /* 0x040fe200078ec0ff */
[----:B------:R-:W-:Y:S01]  /*01f0*/  IMAD.WIDE.U32 R6, R8, R8, RZ ;  /* 0x0000000808067225 */ /* 0x000fe200078e00ff */
[----:B0-----:R-:W-:Y:S02]  /*0200*/  MOV R0, R12 ;  /* 0x0000000c00007202 */ /* 0x001fe40000000f00 */
[----:B------:R-:W-:Y:S01]  /*0210*/  ISETP.NE.U32.AND P1, PT, R10, 0x1, PT ;  /* 0x000000010a00780c */ /* 0x000fe20003f25070 */
[----:B-1----:R-:W-:Y:S01]  /*0220*/  IMAD R3, R6, R2, RZ ;  /* 0x0000000206037224 */ /* 0x002fe200078e02ff */
[----:B------:R-:W-:Y:S02]  /*0230*/  ISETP.GT.U32.AND P0, PT, R5, 0x1, PT ;  /* 0x000000010500780c */ /* 0x000fe40003f04070 */
[----:B------:R-:W-:Y:S01]  /*0240*/  SHF.R.U32.HI R5, RZ, 0x1, R5 ;  /* 0x00000001ff057819 */ /* 0x000fe20000011605 */
[----:B------:R-:W-:-:S05]  /*0250*/  IMAD.HI.U32 R11, R3, R0, R6 ;  /* 0x00000000030b7227 */ /* 0x000fca00078e0006 */
[----:B------:R-:W-:-:S04]  /*0260*/  ISETP.GE.U32.AND P2, PT, R11, R0, PT ;  /* 0x000000000b00720c */ /* 0x000fc80003f46070 */
[----:B------:R-:W-:Y:S01]  /*0270*/  SEL R10, R0, RZ, P2 ;  /* 0x000000ff000a7207 */ /* 0x000fe20001000000 */
[----:B------:R-:W-:Y:S08]  /*0280*/  @P1 BRA `(.L_x_1) ;  /* 0x0000000000181947 */ /* 0x000ff00003800000 */
[----:B------:R-:W-:-:S04]  /*0290*/  IMAD.WIDE.U32 R6, R8, R9, RZ ;  /* 0x0000000908067225 */ /* 0x000fc800078e00ff */
[----:B------:R-:W-:-:S04]  /*02a0*/  IMAD R3, R6, R2, RZ ;  /* 0x0000000206037224 */ /* 0x000fc800078e02ff */
[----:B------:R-:W-:-:S05]  /*02b0*/  IMAD.HI.U32 R3, R3, R12, R6 ;  /* 0x0000000c03037227 */ /* 0x000fca00078e0006 */
[----:B------:R-:W-:-:S04]  /*02c0*/  ISETP.GE.U32.AND P1, PT, R3, R12, PT ;  /* 0x0000000c0300720c */ /* 0x000fc80003f26070 */
[----:B------:R-:W-:-:S05]  /*02d0*/  SEL R6, R12, RZ, P1 ;  /* 0x000000ff0c067207 */ /* 0x000fca0000800000 */
[----:B------:R-:W-:-:S07]  /*02e0*/  IMAD.IADD R9, R3, 0x1, -R6 ;  /* 0x0000000103097824 */ /* 0x000fce00078e0a06 */
.L_x_1:
[----:B------:R-:W-:Y:S01]  /*02f0*/  IADD3 R8, PT, PT, R11, -R10, RZ ;  /* 0x8000000a0b087210 */ /* 0x000fe20007ffe0ff */
[----:B------:R-:W-:Y:S06]  /*0300*/  @P0 BRA `(.L_x_2) ;  /* 0xfffffffc00b40947 */ /* 0x000fec000383ffff */
.L_x_0:
[----:B------:R-:W0:Y:S08]  /*0310*/  LDC.64 R6, c[0x0][0x380] ;  /* 0x0000e000ff067b82 */ /* 0x000e300000000a00 */
[----:B------:R-:W1:Y:S01]  /*0320*/  LDC R13, c[0x0][0x394] ;  /* 0x0000e500ff0d7b82 */ /* 0x000e620000000800 */
[----:B0-----:R-:W-:-:S05]  /*0330*/  IMAD.WIDE R4, R4, 0x4, R6 ;  /* 0x0000000404047825 */ /* 0x001fca00078e0206 */
[----:B------:R-:W2:Y:S01]  /*0340*/  LDG.E R11, desc[UR4][R4.64] ;  /* 0x00000004040b7981 */ /* 0x000ea2000c1e1900 */
[----:B------:R-:W-:Y:S01]  /*0350*/  MOV R7, RZ ;  /* 0x000000ff00077202 */ /* 0x000fe20000000f00 */
[----:B------:R-:W-:Y:S02]  /*0360*/  IMAD R3, R9, R2, RZ ;  /* 0x0000000209037224 */ /* 0x000fe400078e02ff */
[----:B------:R-:W-:-:S04]  /*0370*/  IMAD.MOV.U32 R6, RZ, RZ, R9 ;  /* 0x000000ffff067224 */ /* 0x000fc800078e0009 */
[----:B------:R-:W-:-:S05]  /*0380*/  IMAD.HI.U32 R3, R3, R0, R6 ;  /* 0x0000000003037227 */ /* 0x000fca00078e0006 */
[----:B------:R-:W-:-:S04]  /*0390*/  ISETP.GE.U32.AND P0, PT, R3, R0, PT ;  /* 0x000000000300720c */ /* 0x000fc80003f06070 */
[----:B------:R-:W-:-:S05]  /*03a0*/  SEL R6, R0, RZ, P0 ;  /* 0x000000ff00067207 */ /* 0x000fca0000000000 */
[----:B------:R-:W-:Y:S01]  /*03b0*/  IMAD.IADD R6, R3, 0x1, -R6 ;  /* 0x0000000103067824 */ /* 0x000fe200078e0a06 */
[----:B------:R-:W-:-:S03]  /*03c0*/  MOV R3, RZ ;  /* 0x000000ff00037202 */ /* 0x000fc60000000f00 */
[----:B-1----:R-:W-:-:S04]  /*03d0*/  IMAD.WIDE.U32 R6, R6, R13, RZ ;  /* 0x0000000d06067225 */ /* 0x002fc800078e00ff */
[----:B------:R-:W-:Y:S02]  /*03e0*/  IMAD.IADD R7, R7, 0x1, R3 ;  /* 0x0000000107077824 */ /* 0x000fe400078e0203 */
[----:B------:R-:W-:-:S04]  /*03f0*/  IMAD R3, R6, R2, RZ ;  /* 0x0000000206037224 */ /* 0x000fc800078e02ff */
[----:B------:R-:W-:-:S05]  /*0400*/  IMAD.HI.U32 R3, R3, R0, R6 ;  /* 0x0000000003037227 */ /* 0x000fca00078e0006 */
[----:B------:R-:W-:-:S04]  /*0410*/  ISETP.GE.U32.AND P0, PT, R3, R0, PT ;  /* 0x000000000300720c */ /* 0x000fc80003f06070 */
[----:B------:R-:W-:-:S04]  /*0420*/  SEL R6, R0, RZ, P0 ;  /* 0x000000ff00067207 */ /* 0x000fc80000000000 */
[----:B------:R-:W-:-:S05]  /*0430*/  IADD3 R6, PT, PT, R3, -R6, RZ ;  /* 0x8000000603067210 */ /* 0x000fca0007ffe0ff */
[----:B--2---:R-:W-:-:S04]  /*0440*/  IMAD.WIDE.U32 R6, R11, R6, RZ ;  /* 0x000000060b067225 */ /* 0x004fc800078e00ff */
[----:B------:R-:W-:-:S04]  /*0450*/  IMAD R3, R6, R2, RZ ;  /* 0x0000000206037224 */ /* 0x000fc800078e02ff */
[----:B------:R-:W-:-:S05]  /*0460*/  IMAD.HI.U32 R3, R3, R0, R6 ;  /* 0x0000000003037227 */ /* 0x000fca00078e0006 */
[----:B------:R-:W-:-:S04]  /*0470*/  ISETP.GE.U32.AND P0, PT, R3, R0, PT ;  /* 0x000000000300720c */ /* 0x000fc80003f06070 */
[----:B------:R-:W-:-:S04]  /*0480*/  SEL R0, R0, RZ, P0 ;  /* 0x000000ff00007207 */ /* 0x000fc80000000000 */
[----:B------:R-:W-:-:S05]  /*0490*/  IADD3 R3, PT, PT, R3, -R0, RZ ;  /* 0x8000000003037210 */ /* 0x000fca0007ffe0ff */
[----:B------:R-:W-:Y:S01]  /*04a0*/  STG.E desc[UR4][R4.64], R3 ;  /* 0x0000000304007986 */ /* 0x000fe2000c101904 */
[----:B------:R-:W-:Y:S05]  /*04b0*/  EXIT ;  /* 0x000000000000794d */ /* 0x000fea0003800000 */
.L_x_3:
[----:B------:R-:W-:-:S00]  /*04c0*/  BRA `(.L_x_3) ;  /* 0xfffffffc00fc7947 */ /* 0x000fc0000383ffff */
[----:B------:R-:W-:-:S00]  /*04d0*/  NOP ;  /* 0x0000000000007918 */ /* 0x000fc00000000000 */
        /* <DEDUP_REMOVED lines=10> */
.L_x_24:


//--------------------- .text._Z26pointwise_mult_kernel_montPjS_S_i10MontParams --------------------------
	.section	.text._Z26pointwise_mult_kernel_montPjS_S_i10MontParams,"ax",@progbits
	.align	128
        .global         _Z26pointwise_mult_kernel_montPjS_S_i10MontParams
        .type           _Z26pointwise_mult_kernel_montPjS_S_i10MontParams,@function
        .size           _Z26pointwise_mult_kernel_montPjS_S_i10MontParams,(.L_x_25 - _Z26pointwise_mult_kernel_montPjS_S_i10MontParams)
        .other          _Z26pointwise_mult_kernel_montPjS_S_i10MontParams,@"STO_CUDA_ENTRY STV_DEFAULT"
_Z26pointwise_mult_kernel_montPjS_S_i10MontParams:
.text._Z26pointwise_mult_kernel_montPjS_S_i10MontParams:
        /* <DEDUP_REMOVED lines=9> */
[----:B------:R-:W1:Y:S01]  /*0090*/  LDCU.64 UR4, c[0x0][0x358] ;  /* 0x00006b00ff0477ac */ /* 0x000e620008000a00 */
[----:B------:R-:W2:Y:S06]  /*00a0*/  LDCU UR6, c[0x0][0x3a0] ;  /* 0x00007400ff0677ac */ /* 0x000eac0008000800 */
[----:B------:R-:W3:Y:S08]  /*00b0*/  LDC.64 R4, c[0x0][0x388] ;  /* 0x0000e200ff047b82 */ /* 0x000ef00000000a00 */
[----:B------:R-:W4:Y:S01]  /*00c0*/  LDC R0, c[0x0][0x39c] ;  /* 0x0000e700ff007b82 */ /* 0x000f220000000800 */
[----:B0-----:R-:W-:-:S07]  /*00d0*/  IMAD.WIDE R2, R11, 0x4, R2 ;  /* 0x000000040b027825 */ /* 0x001fce00078e0202 */
[----:B------:R-:W0:Y:S01]  /*00e0*/  LDC.64 R8, c[0x0][0x390] ;  /* 0x0000e400ff087b82 */ /* 0x000e220000000a00 */
[----:B-1----:R-:W5:Y:S01]  /*00f0*/  LDG.E R2, desc[UR4][R2.64] ;  /* 0x0000000402027981 */ /* 0x002f62000c1e1900 */
[----:B---3--:R-:W-:-:S06]  /*0100*/  IMAD.WIDE R4, R11, 0x4, R4 ;  /* 0x000000040b047825 */ /* 0x008fcc00078e0204 */
[----:B------:R-:W5:Y:S02]  /*0110*/  LDG.E R5, desc[UR4][R4.64] ;  /* 0x0000000404057981 */ /* 0x000f64000c1e1900 */
[----:B-----5:R-:W-:-:S04]  /*0120*/  IMAD.WIDE.U32 R6, R5, R2, RZ ;  /* 0x0000000205067225 */ /* 0x020fc800078e00ff */
[----:B--2---:R-:W-:-:S04]  /*0130*/  IMAD R13, R6, UR6, RZ ;  /* 0x00000006060d7c24 */ /* 0x004fc8000f8e02ff */
[----:B----4-:R-:W-:-:S05]  /*0140*/  IMAD.HI.U32 R13, R13, R0, R6 ;  /* 0x000000000d0d7227 */ /* 0x010fca00078e0006 */
[----:B------:R-:W-:-:S04]  /*0150*/  ISETP.GE.U32.AND P0, PT, R13, R0, PT ;  /* 0x000000000d00720c */ /* 0x000fc80003f06070 */
[----:B------:R-:W-:Y:S01]  /*0160*/  SEL R0, R0, RZ, P0 ;  /* 0x000000ff00007207 */ /* 0x000fe20000000000 */
[----:B0-----:R-:W-:-:S03]  /*0170*/  IMAD.WIDE R6, R11, 0x4, R8 ;  /* 0x000000040b067825 */ /* 0x001fc600078e0208 */
[----:B------:R-:W-:-:S05]  /*0180*/  IADD3 R13, PT, PT, R13, -R0, RZ ;  /* 0x800000000d0d7210 */ /* 0x000fca0007ffe0ff */
[----:B------:R-:W-:Y:S01]  /*0190*/  STG.E desc[UR4][R6.64], R13 ;  /* 0x0000000d06007986 */ /* 0x000fe2000c101904 */
[----:B------:R-:W-:Y:S05]  /*01a0*/  EXIT ;  /* 0x000000000000794d */ /* 0x000fea0003800000 */
.L_x_4:
        /* <DEDUP_REMOVED lines=13> */
.L_x_25:


//--------------------- .text._Z21ntt_stage_kernel_montPjiib10MontParams --------------------------
	.section	.text._Z21ntt_stage_kernel_montPjiib10MontParams,"ax",@progbits
	.align	128
        .global         _Z21ntt_stage_kernel_montPjiib10MontParams
        .type           _Z21ntt_stage_kernel_montPjiib10MontParams,@function
        .size           _Z21ntt_stage_kernel_montPjiib10MontParams,(.L_x_26 - _Z21ntt_stage_kernel_montPjiib10MontParams)
        .other          _Z21ntt_stage_kernel_montPjiib10MontParams,@"STO_CUDA_ENTRY STV_DEFAULT"
_Z21ntt_stage_kernel_montPjiib10MontParams:
.text._Z21ntt_stage_kernel_montPjiib10MontParams:
[----:B------:R-:W-:Y:S01]  /*0000*/  LDC R1, c[0x0][0x37c] ;  /* 0x0000df00ff017b82 */ /* 0x000fe20000000800 */
[----:B------:R-:W0:Y:S07]  /*0010*/  S2R R3, SR_TID.X ;  /* 0x0000000000037919 */ /* 0x000e2e0000002100 */
[----:B------:R-:W0:Y:S01]  /*0020*/  S2UR UR5, SR_CTAID.X ;  /* 0x00000000000579c3 */ /* 0x000e220000002500 */
[----:B------:R-:W1:Y:S07]  /*0030*/  LDCU UR4, c[0x0][0x388] ;  /* 0x00007100ff0477ac */ /* 0x000e6e0008000800 */
[----:B------:R-:W0:Y:S01]  /*0040*/  LDC R4, c[0x0][0x360] ;  /* 0x0000d800ff047b82 */ /* 0x000e220000000800 */
[----:B-1----:R-:W-:-:S04]  /*0050*/  ULEA.HI UR4, UR4, UR4, URZ, 0x1 ;  /* 0x0000000404047291 */ /* 0x002fc8000f8f08ff */
[----:B------:R-:W-:Y:S01]  /*0060*/  USHF.R.S32.HI UR4, URZ, 0x1, UR4 ;  /* 0x00000001ff047899 */ /* 0x000fe20008011404 */
[----:B0-----:R-:W-:-:S05]  /*0070*/  IMAD R4, R4, UR5, R3 ;  /* 0x0000000504047c24 */ /* 0x001fca000f8e0203 */
[----:B------:R-:W-:-:S13]  /*0080*/  ISETP.GE.AND P0, PT, R4, UR4, PT ;  /* 0x0000000404007c0c */ /* 0x000fda000bf06270 */
[----:B------:R-:W-:Y:S05]  /*0090*/  @P0 EXIT ;  /* 0x000000000000094d */ /* 0x000fea0003800000 */
[----:B------:R-:W0:Y:S01]  /*00a0*/  LDCU.64 UR6, c[0x0][0x398] ;  /* 0x00007300ff0677ac */ /* 0x000e220008000a00 */
[----:B------:R-:W1:Y:S01]  /*00b0*/  LDCU UR4, c[0x0][0x394] ;  /* 0x00007280ff0477ac */ /* 0x000e620008000800 */
[----:B------:R-:W-:Y:S01]  /*00c0*/  UMOV UR5, URZ ;  /* 0x000000ff00057c82 */ /* 0x000fe20008000000 */
[----:B0-----:R-:W-:Y:S01]  /*00d0*/  IMAD.U32 R0, RZ, RZ, UR6 ;  /* 0x00000006ff007e24 */ /* 0x001fe2000f8e00ff */
[----:B------:R-:W0:Y:S01]  /*00e0*/  LDCU UR6, c[0x0][0x38c] ;  /* 0x00007180ff0677ac */ /* 0x000e220008000800 */
[----:B-1----:R-:W-:Y:S01]  /*00f0*/  IMAD.U32 R2, RZ, RZ, UR4 ;  /* 0x00000004ff027e24 */ /* 0x002fe2000f8e00ff */
[----:B------:R-:W-:Y:S01]  /*0100*/  UMOV UR4, UR7 ;  /* 0x0000000700047c82 */ /* 0x000fe20008000000 */
[----:B------:R-:W-:-:S03]  /*0110*/  IMAD R3, R0, UR7, RZ ;  /* 0x0000000700037c24 */ /* 0x000fc6000f8e02ff */
[----:B------:R-:W-:Y:S01]  /*0120*/  IADD3 R5, PT, PT, R2, -0x1, RZ ;  /* 0xffffffff02057810 */ /* 0x000fe20007ffe0ff */
[----:B------:R-:W-:Y:S01]  /*0130*/  IMAD.HI.U32 R3, R3, R2, UR4 ;  /* 0x0000000403037e27 */ /* 0x000fe2000f8e0002 */
[----:B------:R-:W-:-:S04]  /*0140*/  UIMAD.WIDE.U32 UR4, UR7, 0x3, URZ ;  /* 0x00000003070478a5 */ /* 0x000fc8000f8e00ff */
[-C--:B------:R-:W-:Y:S02]  /*0150*/  ISETP.GE.U32.AND P0, PT, R3, R2.reuse, PT ;  /* 0x000000020300720c */ /* 0x080fe40003f06070 */
[----:B------:R-:W-:Y:S02]  /*0160*/  IMAD R7, R0, UR4, RZ ;  /* 0x0000000400077c24 */ /* 0x000fe4000f8e02ff */
[----:B------:R-:W-:Y:S02]  /*0170*/  SEL R6, R2, RZ, P0 ;  /* 0x000000ff02067207 */ /* 0x000fe40000000000 */
[----:B0-----:R-:W-:Y:S01]  /*0180*/  ISETP.GE.U32.AND P0, PT, R5, UR6, PT ;  /* 0x0000000605007c0c */ /* 0x001fe2000bf06070 */
[----:B------:R-:W-:-:S04]  /*0190*/  IMAD.HI.U32 R9, R7, R2, UR4 ;  /* 0x0000000407097e27 */ /* 0x000fc8000f8e0002 */
[----:B------:R-:W-:-:S04]  /*01a0*/  IMAD.IADD R3, R3, 0x1, -R6 ;  /* 0x0000000103037824 */ /* 0x000fc800078e0a06 */
[----:B------:R-:W-:-:S04]  /*01b0*/  IMAD.MOV.U32 R11, RZ, RZ, R3 ;  /* 0x000000ffff0b7224 */ /* 0x000fc800078e0003 */
[----:B------:R-:W-:Y:S05]  /*01c0*/  @!P0 BRA `(.L_x_5) ;  /* 0x0000000000c08947 */ /* 0x000fea0003800000 */
[----:B------:R-:W0:Y:S01]  /*01d0*/  I2F.U32.RP R0, UR6 ;  /* 0x0000000600007d06 */ /* 0x000e220008209000 */
[----:B------:R-:W1:Y:S01]  /*01e0*/  LDC R14, c[0x0][0x394] ;  /* 0x0000e500ff0e7b82 */ /* 0x000e620000000800 */
[----:B------:R-:W-:Y:S01]  /*01f0*/  ISETP.NE.U32.AND P2, PT, RZ, UR6, PT ;  /* 0x00000006ff007c0c */ /* 0x000fe2000bf45070 */
[----:B------:R-:W2:Y:S01]  /*0200*/  LDCU UR5, c[0x0][0x394] ;  /* 0x00007280ff0577ac */ /* 0x000ea20008000800 */
[----:B------:R-:W3:Y:S05]  /*0210*/  LDCU UR4, c[0x0][0x398] ;  /* 0x00007300ff0477ac */ /* 0x000eea0008000800 */
[----:B------:R-:W4:Y:S01]  /*0220*/  LDC R13, c[0x0][0x398] ;  /* 0x0000e600ff0d7b82 */ /* 0x000f220000000800 */
[----:B0-----:R-:W0:Y:S02]  /*0230*/  MUFU.RCP R0, R0 ;  /* 0x0000000000007308 */ /* 0x001e240000001000 */
[----:B0-----:R-:W-:-:S06]  /*0240*/  IADD3 R6, PT, PT, R0, 0xffffffe, RZ ;  /* 0x0ffffffe00067810 */ /* 0x001fcc0007ffe0ff */
[----:B------:R0:W5:Y:S02]  /*0250*/  F2I.FTZ.U32.TRUNC.NTZ R7, R6 ;  /* 0x0000000600077305 */ /* 0x000164000021f000 */
[----:B0-----:R-:W-:Y:S02]  /*0260*/  IMAD.MOV.U32 R6, RZ, RZ, RZ ;  /* 0x000000ffff067224 */ /* 0x001fe400078e00ff */
[----:B-----5:R-:W-:-:S04]  /*0270*/  IMAD.MOV R11, RZ, RZ, -R7 ;  /* 0x000000ffff0b7224 */ /* 0x020fc800078e0a07 */
[----:B------:R-:W-:-:S04]  /*0280*/  IMAD R11, R11, UR6, RZ ;  /* 0x000000060b0b7c24 */ /* 0x000fc8000f8e02ff */
[----:B------:R-:W-:-:S04]  /*0290*/  IMAD.HI.U32 R8, R7, R11, R6 ;  /* 0x0000000b07087227 */ /* 0x000fc800078e0006 */
[----:B------:R-:W-:Y:S02]  /*02a0*/  IMAD.MOV.U32 R11, RZ, RZ, R3 ;  /* 0x000000ffff0b7224 */ /* 0x000fe400078e0003 */
[----:B------:R-:W-:-:S05]  /*02b0*/  IMAD.HI.U32 R7, R8, R5, RZ ;  /* 0x0000000508077227 */ /* 0x000fca00078e00ff */
[----:B------:R-:W-:-:S05]  /*02c0*/  IADD3 R8, PT, PT, -R7, RZ, RZ ;  /* 0x000000ff07087210 */ /* 0x000fca0007ffe1ff */
[----:B------:R-:W-:-:S05]  /*02d0*/  IMAD R5, R8, UR6, R5 ;  /* 0x0000000608057c24 */ /* 0x000fca000f8e0205 */
[----:B------:R-:W-:-:S13]  /*02e0*/  ISETP.GE.U32.AND P0, PT, R5, UR6, PT ;  /* 0x0000000605007c0c */ /* 0x000fda000bf06070 */
[----:B------:R-:W-:Y:S02]  /*02f0*/  @P0 VIADD R5, R5, -UR6 ;  /* 0x8000000605050c36 */ /* 0x000fe40008000000 */
[----:B------:R-:W-:Y:S01]  /*0300*/  @P0 VIADD R7, R7, 0x1 ;  /* 0x0000000107070836 */ /* 0x000fe20000000000 */
[----:B------:R-:W-:Y:S02]  /*0310*/  ISETP.GE.U32.AND P0, PT, R9, R2, PT ;  /* 0x000000020900720c */ /* 0x000fe40003f06070 */
[----:B------:R-:W-:Y:S02]  /*0320*/  ISETP.GE.U32.AND P1, PT, R5, UR6, PT ;  /* 0x0000000605007c0c */ /* 0x000fe4000bf26070 */
[----:B------:R-:W-:-:S05]  /*0330*/  SEL R2, R2, RZ, P0 ;  /* 0x000000ff02027207 */ /* 0x000fca0000000000 */
[----:B------:R-:W-:-:S06]  /*0340*/  IMAD.IADD R8, R9, 0x1, -R2 ;  /* 0x0000000109087824 */ /* 0x000fcc00078e0a02 */
[----:B------:R-:W-:Y:S02]  /*0350*/  @P1 IADD3 R7, PT, PT, R7, 0x1, RZ ;  /* 0x0000000107071810 */ /* 0x000fe40007ffe0ff */
[----:B------:R-:W-:-:S04]  /*0360*/  @!P2 LOP3.LUT R7, RZ, UR6, RZ, 0x33, !PT ;  /* 0x00000006ff07ac12 */ /* 0x000fc8000f8e33ff */
[----:B-1234-:R-:W-:-:S07]  /*0370*/  MOV R5, R7 ;  /* 0x0000000700057202 */ /* 0x01efce0000000f00 */
.L_x_7:
[C---:B------:R-:W-:Y:S01]  /*0380*/  LOP3.LUT R10, R5.reuse, 0x1, RZ, 0xc0, !PT ;  /* 0x00000001050a7812 */ /* 0x040fe200078ec0ff */
[----:B------:R-:W-:Y:S01]  /*0390*/  IMAD.U32 R0, RZ, RZ, UR4 ;  /* 0x00000004ff007e24 */ /* 0x000fe2000f8e00ff */
[----:B------:R-:W-:Y:S01]  /*03a0*/  ISETP.GT.U32.AND P2, PT, R5, 0x1, PT ;  /* 0x000000010500780c */ /* 0x000fe20003f44070 */
[----:B------:R-:W-:Y:S01]  /*03b0*/  IMAD.WIDE.U32 R6, R8, R8, RZ ;  /* 0x0000000808067225 */ /* 0x000fe200078e00ff */
[----:B------:R-:W-:Y:S02]  /*03c0*/  ISETP.NE.U32.AND P0, PT, R10, 0x1, PT ;  /* 0x000000010a00780c */ /* 0x000fe40003f05070 */
[----:B------:R-:W-:Y:S01]  /*03d0*/  SHF.R.U32.HI R12, RZ, 0x1, R5 ;  /* 0x00000001ff0c7819 */ /* 0x000fe20000011605 */
[----:B------:R-:W-:Y:S02]  /*03e0*/  IMAD.U32 R2, RZ, RZ, UR5 ;  /* 0x00000005ff027e24 */ /* 0x000fe4000f8e00ff */
[----:B------:R-:W-:-:S04]  /*03f0*/  IMAD R9, R6, R0, RZ ;  /* 0x0000000006097224 */ /* 0x000fc800078e02ff */
        /* <DEDUP_REMOVED lines=8> */
[----:B------:R-:W-:-:S04]  /*0480*/  SEL R6, R14, RZ, P0 ;  /* 0x000000ff0e067207 */ /* 0x000fc80000000000 */
[----:B------:R-:W-:-:S07]  /*0490*/  IADD3 R11, PT, PT, R5, -R6, RZ ;  /* 0x80000006050b7210 */ /* 0x000fce0007ffe0ff */
.L_x_6:
[----:B------:R-:W-:Y:S02]  /*04a0*/  IMAD.MOV.U32 R5, RZ, RZ, R12 ;  /* 0x000000ffff057224 */ /* 0x000fe400078e000c */
[----:B------:R-:W-:Y:S01]  /*04b0*/  IMAD.IADD R8, R9, 0x1, -R10 ;  /* 0x0000000109087824 */ /* 0x000fe200078e0a0a */
[----:B------:R-:W-:Y:S06]  /*04c0*/  @P2 BRA `(.L_x_7) ;  /* 0xfffffffc00ac2947 */ /* 0x000fec000383ffff */
.L_x_5:
[----:B------:R-:W0:Y:S01]  /*04d0*/  LDCU.U8 UR4, c[0x0][0x390] ;  /* 0x00007200ff0477ac */ /* 0x000e220008000000 */
[----:B------:R-:W-:Y:S01]  /*04e0*/  MOV R6, R11 ;  /* 0x0000000b00067202 */ /* 0x000fe20000000f00 */
[----:B------:R-:W-:Y:S02]  /*04f0*/  IMAD R5, R11, R0, RZ ;  /* 0x000000000b057224 */ /* 0x000fe400078e02ff */
[----:B------:R-:W-:Y:S02]  /*0500*/  IMAD.MOV.U32 R7, RZ, RZ, RZ ;  /* 0x000000ffff077224 */ /* 0x000fe400078e00ff */
[----:B------:R-:W-:-:S05]  /*0510*/  IMAD.HI.U32 R5, R5, R2, R6 ;  /* 0x0000000205057227 */ /* 0x000fca00078e0006 */
[----:B------:R-:W-:-:S04]  /*0520*/  ISETP.GE.U32.AND P0, PT, R5, R2, PT ;  /* 0x000000020500720c */ /* 0x000fc80003f06070 */
[----:B------:R-:W-:Y:S01]  /*0530*/  SEL R10, R2, RZ, P0 ;  /* 0x000000ff020a7207 */ /* 0x000fe20000000000 */
[----:B0-----:R-:W-:-:S04]  /*0540*/  UPRMT UR4, UR4, 0x8880, URZ ;  /* 0x0000888004047896 */ /* 0x001fc800080000ff */
[----:B------:R-:W-:Y:S01]  /*0550*/  UISETP.NE.AND UP0, UPT, UR4, URZ, UPT ;  /* 0x000000ff0400728c */ /* 0x000fe2000bf05270 */
[----:B------:R-:W-:-:S08]  /*0560*/  IMAD.IADD R10, R5, 0x1, -R10 ;  /* 0x00000001050a7824 */ /* 0x000fd000078e0a0a */
[----:B------:R-:W-:Y:S05]  /*0570*/  BRA.U !UP0, `(.L_x_8) ;  /* 0x0000000108b87547 */ /* 0x000fea000b800000 */
[----:B------:R-:W0:Y:S01]  /*0580*/  LDC R11, c[0x0][0x39c] ;  /* 0x0000e700ff0b7b82 */ /* 0x000e220000000800 */
[----:B------:R-:W-:Y:S02]  /*0590*/  VIADD R5, R2, 0xfffffffe ;  /* 0xfffffffe02057836 */ /* 0x000fe40000000000 */
[----:B------:R-:W-:Y:S01]  /*05a0*/  HFMA2 R7, -RZ, RZ, 0, 0 ;  /* 0x00000000ff077431 */ /* 0x000fe200000001ff */
[----:B------:R-:W-:Y:S02]  /*05b0*/  MOV R9, R3 ;  /* 0x0000000300097202 */ /* 0x000fe40000000f00 */
[----:B------:R-:W-:Y:S01]  /*05c0*/  ISETP.NE.AND P0, PT, R5, RZ, PT ;  /* 0x000000ff0500720c */ /* 0x000fe20003f05270 */
[----:B0-----:R-:W-:-:S04]  /*05d0*/  IMAD.WIDE.U32 R10, R10, R11, RZ ;  /* 0x0000000b0a0a7225 */ /* 0x001fc800078e00ff */
[----:B------:R-:W-:Y:S02]  /*05e0*/  IMAD.IADD R11, R11, 0x1, R7 ;  /* 0x000000010b0b7824 */ /* 0x000fe400078e0207 */
[----:B------:R-:W-:-:S04]  /*05f0*/  IMAD R7, R10, R0, RZ ;  /* 0x000000000a077224 */ /* 0x000fc800078e02ff */
[----:B------:R-:W-:Y:S02]  /*0600*/  IMAD.HI.U32 R7, R7, R2, R10 ;  /* 0x0000000207077227 */ /* 0x000fe400078e000a */
[----:B------:R-:W-:Y:S05]  /*0610*/  @!P0 BRA `(.L_x_9) ;  /* 0x0000000000748947 */ /* 0x000fea0003800000 */
[----:B------:R-:W0:Y:S01]  /*0620*/  LDC R14, c[0x0][0x394] ;  /* 0x0000e500ff0e7b82 */ /* 0x000e220000000800 */
[C---:B------:R-:W-:Y:S01]  /*0630*/  ISETP.GE.U32.AND P0, PT, R7.reuse, R2, PT ;  /* 0x000000020700720c */ /* 0x040fe20003f06070 */
[----:B------:R-:W-:Y:S01]  /*0640*/  IMAD.MOV.U32 R9, RZ, RZ, R3 ;  /* 0x000000ffff097224 */ /* 0x000fe200078e0003 */
[----:B------:R-:W1:Y:S02]  /*0650*/  LDCU UR5, c[0x0][0x394] ;  /* 0x00007280ff0577ac */ /* 0x000e640008000800 */
[----:B------:R-:W-:Y:S01]  /*0660*/  SEL R2, R2, RZ, P0 ;  /* 0x000000ff02027207 */ /* 0x000fe20000000000 */
[----:B------:R-:W2:Y:S02]  /*0670*/  LDCU UR4, c[0x0][0x398] ;  /* 0x00007300ff0477ac */ /* 0x000ea40008000800 */
[----:B------:R-:W3:Y:S02]  /*0680*/  LDC R13, c[0x0][0x398] ;  /* 0x0000e600ff0d7b82 */ /* 0x000ee40000000800 */
[----:B------:R-:W-:-:S07]  /*0690*/  IMAD.IADD R8, R7, 0x1, -R2 ;  /* 0x0000000107087824 */ /* 0x000fce00078e0a02 */
.L_x_11:
[C---:B------:R-:W-:Y:S01]  /*06a0*/  LOP3.LUT R10, R5.reuse, 0x1, RZ, 0xc0, !PT ;  /* 0x00000001050a7812 */ /* 0x040fe200078ec0ff */
[----:B------:R-:W-:Y:S01]  /*06b0*/  IMAD.WIDE.U32 R6, R8, R8, RZ ;  /* 0x0000000808067225 */ /* 0x000fe200078e00ff */
[----:B--2---:R-:W-:Y:S02]  /*06c0*/  MOV R0, UR4 ;  /* 0x0000000400007c02 */ /* 0x004fe40008000f00 */
[----:B------:R-:W-:Y:S01]  /*06d0*/  ISETP.NE.U32.AND P0, PT, R10, 0x1, PT ;  /* 0x000000010a00780c */ /* 0x000fe20003f05070 */
[----:B-1----:R-:W-:Y:S01]  /*06e0*/  IMAD.U32 R2, RZ, RZ, UR5 ;  /* 0x00000005ff027e24 */ /* 0x002fe2000f8e00ff */
[----:B------:R-:W-:Y:S01]  /*06f0*/  ISETP.GT.U32.AND P2, PT, R5, 0x1, PT ;  /* 0x000000010500780c */ /* 0x000fe20003f44070 */
[----:B------:R-:W-:Y:S01]  /*0700*/  IMAD R11, R6, R0, RZ ;  /* 0x00000000060b7224 */ /* 0x000fe200078e02ff */
[----:B------:R-:W-:-:S03]  /*0710*/  SHF.R.U32.HI R12, RZ, 0x1, R5 ;  /* 0x00000001ff0c7819 */ /* 0x000fc60000011605 */
[----:B------:R-:W-:-:S05]  /*0720*/  IMAD.HI.U32 R11, R11, R2, R6 ;  /* 0x000000020b0b7227 */ /* 0x000fca00078e0006 */
[----:B------:R-:W-:-:S04]  /*0730*/  ISETP.GE.U32.AND P1, PT, R11, R2, PT ;  /* 0x000000020b00720c */ /* 0x000fc80003f26070 */
[----:B------:R-:W-:Y:S01]  /*0740*/  SEL R10, R2, RZ, P1 ;  /* 0x000000ff020a7207 */ /* 0x000fe20000800000 */
[----:B------:R-:W-:Y:S08]  /*0750*/  @P0 BRA `(.L_x_10) ;  /* 0x0000000000180947 */ /* 0x000ff00003800000 */
[----:B------:R-:W-:-:S04]  /*0760*/  IMAD.WIDE.U32 R6, R8, R9, RZ ;  /* 0x0000000908067225 */ /* 0x000fc800078e00ff */
[----:B---3--:R-:W-:-:S04]  /*0770*/  IMAD R5, R6, R13, RZ ;  /* 0x0000000d06057224 */ /* 0x008fc800078e02ff */
[----:B0-----:R-:W-:-:S05]  /*0780*/  IMAD.HI.U32 R5, R5, R14, R6 ;  /* 0x0000000e05057227 */ /* 0x001fca00078e0006 */
[----:B------:R-:W-:-:S04]  /*0790*/  ISETP.GE.U32.AND P0, PT, R5, R14, PT ;  /* 0x0000000e0500720c */ /* 0x000fc80003f06070 */
[----:B------:R-:W-:-:S05]  /*07a0*/  SEL R6, R14, RZ, P0 ;  /* 0x000000ff0e067207 */ /* 0x000fca0000000000 */
[----:B------:R-:W-:-:S07]  /*07b0*/  IMAD.IADD R9, R5, 0x1, -R6 ;  /* 0x0000000105097824 */ /* 0x000fce00078e0a06 */
.L_x_10:
[----:B------:R-:W-:Y:S01]  /*07c0*/  MOV R5, R12 ;  /* 0x0000000c00057202 */ /* 0x000fe20000000f00 */
[----:B------:R-:W-:Y:S01]  /*07d0*/  IMAD.IADD R8, R11, 0x1, -R10 ;  /* 0x000000010b087824 */ /* 0x000fe200078e0a0a */
[----:B------:R-:W-:Y:S06]  /*07e0*/  @P2 BRA `(.L_x_11) ;  /* 0xfffffffc00ac2947 */ /* 0x000fec000383ffff */
.L_x_9:
[----:B------:R-:W-:Y:S01]  /*07f0*/  MOV R6, R9 ;  /* 0x0000000900067202 */ /* 0x000fe20000000f00 */
[----:B------:R-:W-:Y:S02]  /*0800*/  IMAD R5, R9, R0, RZ ;  /* 0x0000000009057224 */ /* 0x000fe400078e02ff */
[----:B------:R-:W-:Y:S02]  /*0810*/  IMAD.MOV.U32 R7, RZ, RZ, RZ ;  /* 0x000000ffff077224 */ /* 0x000fe400078e00ff */
[----:B------:R-:W-:-:S05]  /*0820*/  IMAD.HI.U32 R5, R5, R2, R6 ;  /* 0x0000000205057227 */ /* 0x000fca00078e0006 */
[----:B------:R-:W-:-:S04]  /*0830*/  ISETP.GE.U32.AND P0, PT, R5, R2, PT ;  /* 0x000000020500720c */ /* 0x000fc80003f06070 */
[----:B------:R-:W-:-:S04]  /*0840*/  SEL R10, R2, RZ, P0 ;  /* 0x000000ff020a7207 */ /* 0x000fc80000000000 */
[----:B------:R-:W-:-:S07]  /*0850*/  IADD3 R10, PT, PT, R5, -R10, RZ ;  /* 0x8000000a050a7210 */ /* 0x000fce0007ffe0ff */
.L_x_8:
[----:B------:R-:W1:Y:S01]  /*0860*/  LDC R5, c[0x0][0x38c] ;  /* 0x0000e300ff057b82 */ /* 0x000e620000000800 */
[----:B0-----:R-:W-:Y:S01]  /*0870*/  IABS R14, R4 ;  /* 0x00000004000e7213 */ /* 0x001fe20000000000 */
[----:B------:R-:W0:Y:S01]  /*0880*/  LDCU.64 UR6, c[0x0][0x358] ;  /* 0x00006b00ff0677ac */ /* 0x000e220008000a00 */
[----:B------:R-:W2:Y:S01]  /*0890*/  LDCU UR4, c[0x0][0x39c] ;  /* 0x00007380ff0477ac */ /* 0x000ea20008000800 */
[----:B-1----:R-:W-:-:S04]  /*08a0*/  LEA.HI R7, R5, R5, RZ, 0x1 ;  /* 0x0000000505077211 */ /* 0x002fc800078f08ff */
[----:B------:R-:W-:-:S04]  /*08b0*/  SHF.R.S32.HI R7, RZ, 0x1, R7 ;  /* 0x00000001ff077819 */ /* 0x000fc80000011407 */
[-C--:B------:R-:W-:Y:S02]  /*08c0*/  IABS R11, R7.reuse ;  /* 0x00000007000b7213 */ /* 0x080fe40000000000 */
[----:B------:R-:W-:Y:S02]  /*08d0*/  IABS R15, R7 ;  /* 0x00000007000f7213 */ /* 0x000fe40000000000 */
[----:B------:R-:W1:Y:S08]  /*08e0*/  I2F.RP R6, R11 ;  /* 0x0000000b00067306 */ /* 0x000e700000209400 */
[----:B-1----:R-:W1:Y:S02]  /*08f0*/  MUFU.RCP R6, R6 ;  /* 0x0000000600067308 */ /* 0x002e640000001000 */
[----:B-1----:R-:W-:-:S02]  /*0900*/  VIADD R8, R6, 0xffffffe ;  /* 0x0ffffffe06087836 */ /* 0x002fc40000000000 */
[----:B------:R-:W-:-:S04]  /*0910*/  IMAD.MOV R6, RZ, RZ, -R15 ;  /* 0x000000ffff067224 */ /* 0x000fc800078e0a0f */
[----:B------:R1:W4:Y:S02]  /*0920*/  F2I.FTZ.U32.TRUNC.NTZ R9, R8 ;  /* 0x0000000800097305 */ /* 0x000324000021f000 */
[----:B-1----:R-:W-:Y:S01]  /*0930*/  HFMA2 R8, -RZ, RZ, 0, 0 ;  /* 0x00000000ff087431 */ /* 0x002fe200000001ff */
[----:B----4-:R-:W-:-:S05]  /*0940*/  IADD3 R12, PT, PT, RZ, -R9, RZ ;  /* 0x80000009ff0c7210 */ /* 0x010fca0007ffe0ff */
[----:B---3--:R-:W-:Y:S02]  /*0950*/  IMAD R13, R12, R11, RZ ;  /* 0x0000000b0c0d7224 */ /* 0x008fe400078e02ff */
[----:B------:R-:W-:Y:S02]  /*0960*/  IMAD.MOV.U32 R12, RZ, RZ, R14 ;  /* 0x000000ffff0c7224 */ /* 0x000fe400078e000e */
[----:B------:R-:W-:-:S06]  /*0970*/  IMAD.HI.U32 R9, R9, R13, R8 ;  /* 0x0000000d09097227 */ /* 0x000fcc00078e0008 */
[----:B------:R-:W-:-:S04]  /*0980*/  IMAD.HI.U32 R9, R9, R12, RZ ;  /* 0x0000000c09097227 */ /* 0x000fc800078e00ff */
[----:B------:R-:W-:-:S05]  /*0990*/  IMAD R6, R9, R6, R12 ;  /* 0x0000000609067224 */ /* 0x000fca00078e020c */
[----:B------:R-:W-:-:S13]  /*09a0*/  ISETP.GT.U32.AND P1, PT, R11, R6, PT ;  /* 0x000000060b00720c */ /* 0x000fda0003f24070 */
[-C--:B------:R-:W-:Y:S01]  /*09b0*/  @!P1 IADD3 R6, PT, PT, R6, -R11.reuse, RZ ;  /* 0x8000000b06069210 */ /* 0x080fe20007ffe0ff */
[----:B------:R-:W-:Y:S01]  /*09c0*/  @!P1 VIADD R9, R9, 0x1 ;  /* 0x0000000109099836 */ /* 0x000fe20000000000 */
[----:B------:R-:W-:Y:S02]  /*09d0*/  ISETP.NE.AND P1, PT, R7, RZ, PT ;  /* 0x000000ff0700720c */ /* 0x000fe40003f25270 */
[----:B------:R-:W-:Y:S02]  /*09e0*/  ISETP.GE.U32.AND P0, PT, R6, R11, PT ;  /* 0x0000000b0600720c */ /* 0x000fe40003f06070 */
[----:B------:R-:W-:-:S04]  /*09f0*/  LOP3.LUT R6, R4, R7, RZ, 0x3c, !PT ;  /* 0x0000000704067212 */ /* 0x000fc800078e3cff */
[----:B------:R-:W-:-:S07]  /*0a00*/  ISETP.GE.AND P2, PT, R6, RZ, PT ;  /* 0x000000ff0600720c */ /* 0x000fce0003f46270 */
[----:B------:R-:W-:-:S05]  /*0a10*/  @P0 IADD3 R9, PT, PT, R9, 0x1, RZ ;  /* 0x0000000109090810 */ /* 0x000fca0007ffe0ff */
[----:B------:R-:W-:Y:S02]  /*0a20*/  IMAD.MOV.U32 R6, RZ, RZ, R9 ;  /* 0x000000ffff067224 */ /* 0x000fe400078e0009 */
[----:B------:R-:W1:Y:S03]  /*0a30*/  LDC.64 R8, c[0x0][0x380] ;  /* 0x0000e000ff087b82 */ /* 0x000e660000000a00 */
[----:B------:R-:W-:Y:S02]  /*0a40*/  @!P2 IADD3 R6, PT, PT, -R6, RZ, RZ ;  /* 0x000000ff0606a210 */ /* 0x000fe40007ffe1ff */
[----:B------:R-:W-:-:S05]  /*0a50*/  @!P1 LOP3.LUT R6, RZ, R7, RZ, 0x33, !PT ;  /* 0x00000007ff069212 */ /* 0x000fca00078e33ff */
[----:B------:R-:W-:-:S04]  /*0a60*/  IMAD.MOV R12, RZ, RZ, -R6 ;  /* 0x000000ffff0c7224 */ /* 0x000fc800078e0a06 */
[----:B------:R-:W-:-:S04]  /*0a70*/  IMAD R12, R7, R12, R4 ;  /* 0x0000000c070c7224 */ /* 0x000fc800078e0204 */
[----:B------:R-:W-:-:S04]  /*0a80*/  IMAD R5, R6, R5, R12 ;  /* 0x0000000506057224 */ /* 0x000fc800078e020c */
[----:B-1----:R-:W-:-:S05]  /*0a90*/  IMAD.WIDE R4, R5, 0x4, R8 ;  /* 0x0000000405047825 */ /* 0x002fca00078e0208 */
[----:B0-----:R0:W5:Y:S01]  /*0aa0*/  LDG.E R8, desc[UR6][R4.64] ;  /* 0x0000000604087981 */ /* 0x001162000c1e1900 */
[----:B------:R-:W-:-:S05]  /*0ab0*/  IMAD.WIDE R6, R7, 0x4, R4 ;  /* 0x0000000407067825 */ /* 0x000fca00078e0204 */
[----:B------:R0:W5:Y:S01]  /*0ac0*/  LDG.E R9, desc[UR6][R6.64] ;  /* 0x0000000606097981 */ /* 0x000162000c1e1900 */
[----:B------:R-:W-:Y:S01]  /*0ad0*/  ISETP.NE.AND P0, PT, R12, RZ, PT ;  /* 0x000000ff0c00720c */ /* 0x000fe20003f05270 */
[----:B--2---:R-:W-:Y:S01]  /*0ae0*/  IMAD.WIDE.U32 R10, R10, UR4, RZ ;  /* 0x000000040a0a7c25 */ /* 0x004fe2000f8e00ff */
[----:B------:R-:W-:Y:S01]  /*0af0*/  UMOV UR4, URZ ;  /* 0x000000ff00047c82 */ /* 0x000fe20008000000 */
[----:B------:R-:W-:Y:S02]  /*0b00*/  BSSY.RECONVERGENT B0, `(.L_x_12) ;  /* 0x000001e000007945 */ /* 0x000fe40003800200 */
[----:B------:R-:W-:Y:S01]  /*0b10*/  IMAD R13, R10, R0, RZ ;  /* 0x000000000a0d7224 */ /* 0x000fe200078e02ff */
[----:B------:R-:W-:-:S03]  /*0b20*/  IADD3 R11, PT, PT, R11, UR4, RZ ;  /* 0x000000040b0b7c10 */ /* 0x000fc6000fffe0ff */
[----:B------:R-:W-:-:S04]  /*0b30*/  IMAD.HI.U32 R13, R13, R2, R10 ;  /* 0x000000020d0d7227 */ /* 0x000fc800078e000a */
[----:B0-----:R-:W-:Y:S05]  /*0b40*/  @!P0 BRA `(.L_x_13) ;  /* 0x0000000000648947 */ /* 0x001fea0003800000 */
[----:B------:R-:W0:Y:S01]  /*0b50*/  LDC R19, c[0x0][0x398] ;  /* 0x0000e600ff137b82 */ /* 0x000e220000000800 */
[----:B------:R-:W-:Y:S02]  /*0b60*/  ISETP.GE.U32.AND P0, PT, R13, R2, PT ;  /* 0x000000020d00720c */ /* 0x000fe40003f06070 */
[----:B------:R-:W-:Y:S02]  /*0b70*/  MOV R14, R12 ;  /* 0x0000000c000e7202 */ /* 0x000fe40000000f00 */
[----:B------:R-:W-:-:S03]  /*0b80*/  SEL R0, R2, RZ, P0 ;  /* 0x000000ff02007207 */ /* 0x000fc60000000000 */
[----:B------:R-:W1:Y:S02]  /*0b90*/  LDC R18, c[0x0][0x394] ;  /* 0x0000e500ff127b82 */ /* 0x000e640000000800 */
[----:B------:R-:W-:-:S07]  /*0ba0*/  IMAD.IADD R16, R13, 0x1, -R0 ;  /* 0x000000010d107824 */ /* 0x000fce00078e0a00 */
.L_x_14:
[----:B------:R-:W-:Y:S01]  /*0bb0*/  LOP3.LUT R0, R14, 0x1, RZ, 0xc0, !PT ;  /* 0x000000010e007812 */ /* 0x000fe200078ec0ff */
[----:B------:R-:W-:Y:S01]  /*0bc0*/  IMAD.WIDE.U32 R10, R16, R16, RZ ;  /* 0x00000010100a7225 */ /* 0x000fe200078e00ff */
[----:B-1----:R-:W-:Y:S02]  /*0bd0*/  MOV R2, R18 ;  /* 0x0000001200027202 */ /* 0x002fe40000000f00 */
[----:B------:R-:W-:Y:S01]  /*0be0*/  ISETP.NE.U32.AND P0, PT, R0, 0x1, PT ;  /* 0x000000010000780c */ /* 0x000fe20003f05070 */
[----:B0-----:R-:W-:Y:S01]  /*0bf0*/  IMAD.MOV.U32 R0, RZ, RZ, R19 ;  /* 0x000000ffff007224 */ /* 0x001fe200078e0013 */
[----:B------:R-:W-:Y:S02]  /*0c00*/  ISETP.GT.U32.AND P3, PT, R14, 0x1, PT ;  /* 0x000000010e00780c */ /* 0x000fe40003f64070 */
[----:B------:R-:W-:Y:S01]  /*0c10*/  SHF.R.U32.HI R14, RZ, 0x1, R14 ;  /* 0x00000001ff0e7819 */ /* 0x000fe2000001160e */
[----:B------:R-:W-:-:S04]  /*0c20*/  IMAD R17, R10, R0, RZ ;  /* 0x000000000a117224 */ /* 0x000fc800078e02ff */
[----:B------:R-:W-:-:S04]  /*0c30*/  IMAD.HI.U32 R17, R17, R2, R10 ;  /* 0x0000000211117227 */ /* 0x000fc800078e000a */
[----:B------:R-:W-:Y:S01]  /*0c40*/  @!P0 IMAD.WIDE.U32 R12, R16, R3, RZ ;  /* 0x00000003100c8225 */ /* 0x000fe200078e00ff */
[----:B------:R-:W-:-:S03]  /*0c50*/  ISETP.GE.U32.AND P2, PT, R17, R2, PT ;  /* 0x000000021100720c */ /* 0x000fc60003f46070 */
[----:B------:R-:W-:Y:S01]  /*0c60*/  @!P0 IMAD R15, R12, R19, RZ ;  /* 0x000000130c0f8224 */ /* 0x000fe200078e02ff */
[----:B------:R-:W-:-:S03]  /*0c70*/  SEL R16, R2, RZ, P2 ;  /* 0x000000ff02107207 */ /* 0x000fc60001000000 */
[----:B------:R-:W-:-:S04]  /*0c80*/  @!P0 IMAD.HI.U32 R15, R15, R18, R12 ;  /* 0x000000120f0f8227 */ /* 0x000fc800078e000c */
[----:B------:R-:W-:Y:S01]  /*0c90*/  IMAD.IADD R16, R17, 0x1, -R16 ;  /* 0x0000000111107824 */ /* 0x000fe200078e0a10 */
[----:B------:R-:W-:-:S04]  /*0ca0*/  @!P0 ISETP.GE.U32.AND P1, PT, R15, R18, PT ;  /* 0x000000120f00820c */ /* 0x000fc80003f26070 */
[----:B------:R-:W-:-:S04]  /*0cb0*/  @!P0 SEL R10, R18, RZ, P1 ;  /* 0x000000ff120a8207 */ /* 0x000fc80000800000 */
[----:B------:R-:W-:Y:S01]  /*0cc0*/  @!P0 IADD3 R3, PT, PT, R15, -R10, RZ ;  /* 0x8000000a0f038210 */ /* 0x000fe20007ffe0ff */
[----:B------:R-:W-:Y:S06]  /*0cd0*/  @P3 BRA `(.L_x_14) ;  /* 0xfffffffc00b43947 */ /* 0x000fec000383ffff */
.L_x_13:
[----:B------:R-:W-:Y:S05]  /*0ce0*/  BSYNC.RECONVERGENT B0 ;  /* 0x0000000000007941 */ /* 0x000fea0003800200 */
.L_x_12:
[----:B------:R-:W-:Y:S02]  /*0cf0*/  HFMA2 R11, -RZ, RZ, 0, 0 ;  /* 0x00000000ff0b7431 */ /* 0x000fe400000001ff */
[----:B------:R-:W-:Y:S01]  /*0d00*/  IMAD R13, R3, R0, RZ ;  /* 0x00000000030d7224 */ /* 0x000fe200078e02ff */
[----:B------:R-:W0:Y:S01]  /*0d10*/  LDCU UR4, c[0x0][0x39c] ;  /* 0x00007380ff0477ac */ /* 0x000e220008000800 */
[----:B------:R-:W-:-:S04]  /*0d20*/  IMAD.MOV.U32 R10, RZ, RZ, R3 ;  /* 0x000000ffff0a7224 */ /* 0x000fc800078e0003 */
[----:B------:R-:W-:-:S05]  /*0d30*/  IMAD.HI.U32 R11, R13, R2, R10 ;  /* 0x000000020d0b7227 */ /* 0x000fca00078e000a */
[----:B------:R-:W-:-:S04]  /*0d40*/  ISETP.GE.U32.AND P0, PT, R11, R2, PT ;  /* 0x000000020b00720c */ /* 0x000fc80003f06070 */
[----:B------:R-:W-:-:S05]  /*0d50*/  SEL R10, R2, RZ, P0 ;  /* 0x000000ff020a7207 */ /* 0x000fca0000000000 */
[----:B------:R-:W-:-:S04]  /*0d60*/  IMAD.IADD R10, R11, 0x1, -R10 ;  /* 0x000000010b0a7824 */ /* 0x000fc800078e0a0a */
[----:B0-----:R-:W-:Y:S01]  /*0d70*/  IMAD.WIDE.U32 R10, R10, UR4, RZ ;  /* 0x000000040a0a7c25 */ /* 0x001fe2000f8e00ff */
[----:B------:R-:W-:-:S03]  /*0d80*/  UMOV UR4, URZ ;  /* 0x000000ff00047c82 */ /* 0x000fc60008000000 */
[----:B------:R-:W-:Y:S01]  /*0d90*/  IMAD R3, R10, R0, RZ ;  /* 0x000000000a037224 */ /* 0x000fe200078e02ff */
[----:B------:R-:W-:-:S03]  /*0da0*/  IADD3 R11, PT, PT, R11, UR4, RZ ;  /* 0x000000040b0b7c10 */ /* 0x000fc6000fffe0ff */
[----:B------:R-:W-:-:S05]  /*0db0*/  IMAD.HI.U32 R3, R3, R2, R10 ;  /* 0x0000000203037227 */ /* 0x000fca00078e000a */
[----:B------:R-:W-:-:S04]  /*0dc0*/  ISETP.GE.U32.AND P0, PT, R3, R2, PT ;  /* 0x000000020300720c */ /* 0x000fc80003f06070 */
[----:B------:R-:W-:-:S05]  /*0dd0*/  SEL R10, R2, RZ, P0 ;  /* 0x000000ff020a7207 */ /* 0x000fca0000000000 */
[----:B------:R-:W-:-:S04]  /*0de0*/  IMAD.IADD R10, R3, 0x1, -R10 ;  /* 0x00000001030a7824 */ /* 0x000fc800078e0a0a */
[----:B-----5:R-:W-:-:S04]  /*0df0*/  IMAD.WIDE.U32 R10, R9, R10, RZ ;  /* 0x0000000a090a7225 */ /* 0x020fc800078e00ff */
[----:B------:R-:W-:-:S04]  /*0e00*/  IMAD R3, R10, R0, RZ ;  /* 0x000000000a037224 */ /* 0x000fc800078e02ff */
[----:B------:R-:W-:-:S05]  /*0e10*/  IMAD.HI.U32 R3, R3, R2, R10 ;  /* 0x0000000203037227 */ /* 0x000fca00078e000a */
[----:B------:R-:W-:-:S04]  /*0e20*/  ISETP.GE.U32.AND P0, PT, R3, R2, PT ;  /* 0x000000020300720c */ /* 0x000fc80003f06070 */
[----:B------:R-:W-:-:S04]  /*0e30*/  SEL R0, R2, RZ, P0 ;  /* 0x000000ff02007207 */ /* 0x000fc80000000000 */
[----:B------:R-:W-:-:S04]  /*0e40*/  IADD3 R3, PT, PT, R3, -R0, RZ ;  /* 0x8000000003037210 */ /* 0x000fc80007ffe0ff */
[C---:B------:R-:W-:Y:S01]  /*0e50*/  ISETP.GE.U32.AND P1, PT, R8.reuse, R3, PT ;  /* 0x000000030800720c */ /* 0x040fe20003f26070 */
[----:B------:R-:W-:-:S05]  /*0e60*/  IMAD.IADD R9, R8, 0x1, R3 ;  /* 0x0000000108097824 */ /* 0x000fca00078e0203 */
[----:B------:R-:W-:-:S04]  /*0e70*/  ISETP.GE.U32.AND P0, PT, R9, R2, PT ;  /* 0x000000020900720c */ /* 0x000fc80003f06070 */
[C---:B------:R-:W-:Y:S02]  /*0e80*/  SEL R0, R2.reuse, RZ, P0 ;  /* 0x000000ff02007207 */ /* 0x040fe40000000000 */
[----:B------:R-:W-:Y:S02]  /*0e90*/  SEL R2, R2, RZ, !P1 ;  /* 0x000000ff02027207 */ /* 0x000fe40004800000 */
[----:B------:R-:W-:Y:S02]  /*0ea0*/  IADD3 R9, PT, PT, R9, -R0, RZ ;  /* 0x8000000009097210 */ /* 0x000fe40007ffe0ff */
[----:B------:R-:W-:-:S03]  /*0eb0*/  IADD3 R3, PT, PT, R2, R8, -R3 ;  /* 0x0000000802037210 */ /* 0x000fc60007ffe803 */
[----:B------:R-:W-:Y:S04]  /*0ec0*/  STG.E desc[UR6][R4.64], R9 ;  /* 0x0000000904007986 */ /* 0x000fe8000c101906 */
[----:B------:R-:W-:Y:S01]  /*0ed0*/  STG.E desc[UR6][R6.64], R3 ;  /* 0x0000000306007986 */ /* 0x000fe2000c101906 */
[----:B------:R-:W-:Y:S05]  /*0ee0*/  EXIT ;  /* 0x000000000000794d */ /* 0x000fea0003800000 */
.L_x_15:
        /* <DEDUP_REMOVED lines=9> */
.L_x_26:


//--------------------- .text._Z18bit_reverse_kernelPji --------------------------
	.section	.text._Z18bit_reverse_kernelPji,"ax",@progbits
	.align	128
        .global         _Z18bit_reverse_kernelPji
        .type           _Z18bit_reverse_kernelPji,@function
        .size           _Z18bit_reverse_kernelPji,(.L_x_27 - _Z18bit_reverse_kernelPji)
        .other          _Z18bit_reverse_kernelPji,@"STO_CUDA_ENTRY STV_DEFAULT"
_Z18bit_reverse_kernelPji:
.text._Z18bit_reverse_kernelPji:
        /* <DEDUP_REMOVED lines=8> */
[----:B------:R-:W-:Y:S01]  /*0080*/  UISETP.GE.AND UP0, UPT, UR5, 0x2, UPT ;  /* 0x000000020500788c */ /* 0x000fe2000bf06270 */
[----:B------:R-:W-:-:S08]  /*0090*/  IMAD.MOV.U32 R2, RZ, RZ, RZ ;  /* 0x000000ffff027224 */ /* 0x000fd000078e00ff */
[----:B------:R-:W-:Y:S05]  /*00a0*/  BRA.U !UP0, `(.L_x_16) ;  /* 0x0000000108187547 */ /* 0x000fea000b800000 */
[----:B------:R-:W-:-:S04]  /*00b0*/  I2FP.F32.U32 R3, UR5 ;  /* 0x0000000500037c45 */ /* 0x000fc80008201000 */
[----:B------:R-:W-:-:S13]  /*00c0*/  FSETP.GEU.AND P0, PT, |R3|, 1.175494350822287508e-38, PT ;  /* 0x008000000300780b */ /* 0x000fda0003f0e200 */
[----:B------:R-:W-:-:S04]  /*00d0*/  @!P0 FMUL R3, R3, 16777216 ;  /* 0x4b80000003038820 */ /* 0x000fc80000400000 */
[----:B------:R-:W0:Y:S02]  /*00e0*/  MUFU.LG2 R2, R3 ;  /* 0x0000000300027308 */ /* 0x000e240000000c00 */
[----:B0-----:R-:W-:-:S06]  /*00f0*/  @!P0 FADD R2, R2, -24 ;  /* 0xc1c0000002028421 */ /* 0x001fcc0000000000 */
[----:B------:R-:W0:Y:S02]  /*0100*/  F2I.TRUNC.NTZ R2, R2 ;  /* 0x0000000200027305 */ /* 0x000e24000020f100 */
.L_x_16:
[----:B0-----:R-:W-:Y:S01]  /*0110*/  ISETP.GE.AND P0, PT, R2, 0x1, PT ;  /* 0x000000010200780c */ /* 0x001fe20003f06270 */
[----:B------:R-:W-:-:S12]  /*0120*/  IMAD.MOV.U32 R5, RZ, RZ, RZ ;  /* 0x000000ffff057224 */ /* 0x000fd800078e00ff */
[----:B------:R-:W-:Y:S05]  /*0130*/  @!P0 BRA `(.L_x_17) ;  /* 0x0000000000d48947 */ /* 0x000fea0003800000 */
[C---:B------:R-:W-:Y:S01]  /*0140*/  ISETP.GE.U32.AND P1, PT, R2.reuse, 0x4, PT ;  /* 0x000000040200780c */ /* 0x040fe20003f26070 */
[----:B------:R-:W-:Y:S01]  /*0150*/  IMAD.MOV.U32 R3, RZ, RZ, RZ ;  /* 0x000000ffff037224 */ /* 0x000fe200078e00ff */
[----:B------:R-:W-:Y:S01]  /*0160*/  LOP3.LUT R13, R2, 0x3, RZ, 0xc0, !PT ;  /* 0x00000003020d7812 */ /* 0x000fe200078ec0ff */
[----:B------:R-:W-:-:S03]  /*0170*/  IMAD.MOV.U32 R5, RZ, RZ, RZ ;  /* 0x000000ffff057224 */ /* 0x000fc600078e00ff */
[----:B------:R-:W-:-:S07]  /*0180*/  ISETP.NE.AND P0, PT, R13, RZ, PT ;  /* 0x000000ff0d00720c */ /* 0x000fce0003f05270 */
[----:B------:R-:W-:Y:S06]  /*0190*/  @!P1 BRA `(.L_x_18) ;  /* 0x0000000000809947 */ /* 0x000fec0003800000 */
[C---:B------:R-:W-:Y:S01]  /*01a0*/  LOP3.LUT R3, R2.reuse, 0x7ffffffc, RZ, 0xc0, !PT ;  /* 0x7ffffffc02037812 */ /* 0x040fe200078ec0ff */
[----:B------:R-:W-:Y:S01]  /*01b0*/  VIADD R4, R2, 0xfffffffe ;  /* 0xfffffffe02047836 */ /* 0x000fe20000000000 */
[----:B------:R-:W-:Y:S01]  /*01c0*/  UMOV UR4, URZ ;  /* 0x000000ff00047c82 */ /* 0x000fe20008000000 */
[----:B------:R-:W-:Y:S02]  /*01d0*/  IMAD.MOV.U32 R5, RZ, RZ, RZ ;  /* 0x000000ffff057224 */ /* 0x000fe400078e00ff */
[----:B------:R-:W-:-:S07]  /*01e0*/  IMAD.MOV R14, RZ, RZ, -R3 ;  /* 0x000000ffff0e7224 */ /* 0x000fce00078e0a03 */
.L_x_19:
[----:B------:R-:W-:Y:S01]  /*01f0*/  SHF.R.U32.HI R6, RZ, UR4, R0 ;  /* 0x00000004ff067c19 */ /* 0x000fe20008011600 */
[----:B------:R-:W-:Y:S01]  /*0200*/  IMAD.MOV.U32 R12, RZ, RZ, 0x1 ;  /* 0x00000001ff0c7424 */ /* 0x000fe200078e00ff */
[----:B------:R-:W-:Y:S01]  /*0210*/  UIADD3 UR4, UPT, UPT, UR4, 0x4, URZ ;  /* 0x0000000404047890 */ /* 0x000fe2000fffe0ff */
[----:B------:R-:W-:Y:S01]  /*0220*/  VIADD R7, R4, 0x1 ;  /* 0x0000000104077836 */ /* 0x000fe20000000000 */
[C---:B------:R-:W-:Y:S01]  /*0230*/  LOP3.LUT R9, R6.reuse, 0x1, RZ, 0xc0, !PT ;  /* 0x0000000106097812 */ /* 0x040fe200078ec0ff */
[----:B------:R-:W-:Y:S02]  /*0240*/  IMAD.SHL.U32 R8, R6, 0x40000000, RZ ;  /* 0x4000000006087824 */ /* 0x000fe400078e00ff */
[----:B------:R-:W-:Y:S01]  /*0250*/  VIADD R14, R14, 0x4 ;  /* 0x000000040e0e7836 */ /* 0x000fe20000000000 */
[----:B------:R-:W-:Y:S01]  /*0260*/  ISETP.NE.U32.AND P1, PT, R9, 0x1, PT ;  /* 0x000000010900780c */ /* 0x000fe20003f25070 */
[----:B------:R-:W-:Y:S01]  /*0270*/  VIADD R11, R4, 0xffffffff ;  /* 0xffffffff040b7836 */ /* 0x000fe20000000000 */
[----:B------:R-:W-:Y:S01]  /*0280*/  SHF.L.U32 R9, R12, R4, RZ ;  /* 0x000000040c097219 */ /* 0x000fe200000006ff */
[C---:B------:R-:W-:Y:S01]  /*0290*/  IMAD.SHL.U32 R10, R6.reuse, 0x20000000, RZ ;  /* 0x20000000060a7824 */ /* 0x040fe200078e00ff */
[----:B------:R-:W-:Y:S01]  /*02a0*/  SHF.R.S32.HI R8, RZ, 0x1f, R8 ;  /* 0x0000001fff087819 */ /* 0x000fe20000011408 */
[----:B------:R-:W-:Y:S01]  /*02b0*/  IMAD.SHL.U32 R6, R6, 0x10000000, RZ ;  /* 0x1000000006067824 */ /* 0x000fe200078e00ff */
[----:B------:R-:W-:-:S02]  /*02c0*/  SHF.L.U32 R7, R12, R7, RZ ;  /* 0x000000070c077219 */ /* 0x000fc400000006ff */
[----:B------:R-:W-:Y:S02]  /*02d0*/  LOP3.LUT R9, R8, R9, RZ, 0xc0, !PT ;  /* 0x0000000908097212 */ /* 0x000fe400078ec0ff */
[----:B------:R-:W-:Y:S01]  /*02e0*/  SEL R8, R7, RZ, !P1 ;  /* 0x000000ff07087207 */ /* 0x000fe20004800000 */
[----:B------:R-:W-:Y:S01]  /*02f0*/  VIADD R7, R4, 0xfffffffe ;  /* 0xfffffffe04077836 */ /* 0x000fe20000000000 */
[----:B------:R-:W-:Y:S01]  /*0300*/  ISETP.NE.AND P1, PT, R14, RZ, PT ;  /* 0x000000ff0e00720c */ /* 0x000fe20003f25270 */
[----:B------:R-:W-:Y:S01]  /*0310*/  VIADD R4, R4, 0xfffffffc ;  /* 0xfffffffc04047836 */ /* 0x000fe20000000000 */
[----:B------:R-:W-:Y:S02]  /*0320*/  LOP3.LUT R8, R9, R8, R5, 0xfe, !PT ;  /* 0x0000000809087212 */ /* 0x000fe400078efe05 */
[----:B------:R-:W-:Y:S02]  /*0330*/  SHF.L.U32 R11, R12, R11, RZ ;  /* 0x0000000b0c0b7219 */ /* 0x000fe400000006ff */
[----:B------:R-:W-:-:S02]  /*0340*/  SHF.R.S32.HI R5, RZ, 0x1f, R10 ;  /* 0x0000001fff057819 */ /* 0x000fc4000001140a */
[----:B------:R-:W-:Y:S02]  /*0350*/  SHF.L.U32 R7, R12, R7, RZ ;  /* 0x000000070c077219 */ /* 0x000fe400000006ff */
[----:B------:R-:W-:Y:S02]  /*0360*/  LOP3.LUT R5, R8, R5, R11, 0xf8, !PT ;  /* 0x0000000508057212 */ /* 0x000fe400078ef80b */
[----:B------:R-:W-:-:S04]  /*0370*/  SHF.R.S32.HI R6, RZ, 0x1f, R6 ;  /* 0x0000001fff067819 */ /* 0x000fc80000011406 */
[----:B------:R-:W-:Y:S01]  /*0380*/  LOP3.LUT R5, R5, R6, R7, 0xf8, !PT ;  /* 0x0000000605057212 */ /* 0x000fe200078ef807 */
[----:B------:R-:W-:Y:S06]  /*0390*/  @P1 BRA `(.L_x_19) ;  /* 0xfffffffc00941947 */ /* 0x000fec000383ffff */
.L_x_18:
[----:B------:R-:W-:Y:S05]  /*03a0*/  @!P0 BRA `(.L_x_17) ;  /* 0x0000000000388947 */ /* 0x000fea0003800000 */
[----:B------:R-:W-:Y:S02]  /*03b0*/  IMAD.IADD R2, R2, 0x1, -R3 ;  /* 0x0000000102027824 */ /* 0x000fe400078e0a03 */
[----:B------:R-:W-:Y:S02]  /*03c0*/  IMAD.MOV R4, RZ, RZ, -R13 ;  /* 0x000000ffff047224 */ /* 0x000fe400078e0a0d */
[----:B------:R-:W-:-:S07]  /*03d0*/  IMAD.MOV.U32 R9, RZ, RZ, 0x1 ;  /* 0x00000001ff097424 */ /* 0x000fce00078e00ff */
.L_x_20:
[----:B------:R-:W-:Y:S01]  /*03e0*/  VIADD R4, R4, 0x1 ;  /* 0x0000000104047836 */ /* 0x000fe20000000000 */
[----:B------:R-:W-:Y:S01]  /*03f0*/  SHF.R.U32.HI R6, RZ, R3, R0 ;  /* 0x00000003ff067219 */ /* 0x000fe20000011600 */
[----:B------:R-:W-:Y:S02]  /*0400*/  VIADD R2, R2, 0xffffffff ;  /* 0xffffffff02027836 */ /* 0x000fe40000000000 */
[----:B------:R-:W-:Y:S01]  /*0410*/  VIADD R3, R3, 0x1 ;  /* 0x0000000103037836 */ /* 0x000fe20000000000 */
[----:B------:R-:W-:Y:S02]  /*0420*/  ISETP.NE.AND P1, PT, R4, RZ, PT ;  /* 0x000000ff0400720c */ /* 0x000fe40003f25270 */
[----:B------:R-:W-:Y:S02]  /*0430*/  LOP3.LUT R6, R6, 0x1, RZ, 0xc0, !PT ;  /* 0x0000000106067812 */ /* 0x000fe400078ec0ff */
[----:B------:R-:W-:Y:S02]  /*0440*/  SHF.L.U32 R7, R9, R2, RZ ;  /* 0x0000000209077219 */ /* 0x000fe400000006ff */
[----:B------:R-:W-:-:S04]  /*0450*/  ISETP.NE.U32.AND P0, PT, R6, 0x1, PT ;  /* 0x000000010600780c */ /* 0x000fc80003f05070 */
[----:B------:R-:W-:-:S04]  /*0460*/  SEL R6, R7, RZ, !P0 ;  /* 0x000000ff07067207 */ /* 0x000fc80004000000 */
[----:B------:R-:W-:Y:S01]  /*0470*/  LOP3.LUT R5, R6, R5, RZ, 0xfc, !PT ;  /* 0x0000000506057212 */ /* 0x000fe200078efcff */
[----:B------:R-:W-:Y:S06]  /*0480*/  @P1 BRA `(.L_x_20) ;  /* 0xfffffffc00d41947 */ /* 0x000fec000383ffff */
.L_x_17:
[----:B------:R-:W-:-:S13]  /*0490*/  ISETP.GE.AND P0, PT, R0, R5, PT ;  /* 0x000000050000720c */ /* 0x000fda0003f06270 */
[----:B------:R-:W-:Y:S05]  /*04a0*/  @P0 EXIT ;  /* 0x000000000000094d */ /* 0x000fea0003800000 */
[----:B------:R-:W0:Y:S01]  /*04b0*/  LDC.64 R2, c[0x0][0x380] ;  /* 0x0000e000ff027b82 */ /* 0x000e220000000a00 */
[----:B------:R-:W1:Y:S01]  /*04c0*/  LDCU.64 UR4, c[0x0][0x358] ;  /* 0x00006b00ff0477ac */ /* 0x000e620008000a00 */
[----:B0-----:R-:W-:-:S04]  /*04d0*/  IMAD.WIDE R4, R5, 0x4, R2 ;  /* 0x0000000405047825 */ /* 0x001fc800078e0202 */
[----:B------:R-:W-:Y:S01]  /*04e0*/  IMAD.WIDE R2, R0, 0x4, R2 ;  /* 0x0000000400027825 */ /* 0x000fe200078e0202 */
[----:B-1----:R-:W2:Y:S04]  /*04f0*/  LDG.E R9, desc[UR4][R4.64] ;  /* 0x0000000404097981 */ /* 0x002ea8000c1e1900 */
[----:B------:R-:W3:Y:S04]  /*0500*/  LDG.E R7, desc[UR4][R2.64] ;  /* 0x0000000402077981 */ /* 0x000ee8000c1e1900 */
[----:B--2---:R-:W-:Y:S04]  /*0510*/  STG.E desc[UR4][R2.64], R9 ;  /* 0x0000000902007986 */ /* 0x004fe8000c101904 */
[----:B---3--:R-:W-:Y:S01]  /*0520*/  STG.E desc[UR4][R4.64], R7 ;  /* 0x0000000704007986 */ /* 0x008fe2000c101904 */
[----:B------:R-:W-:Y:S05]  /*0530*/  EXIT ;  /* 0x000000000000794d */ /* 0x000fea0003800000 */
.L_x_21:
        /* <DEDUP_REMOVED lines=12> */
.L_x_27:


//--------------------- .text._Z21from_mont_form_kernelPjPKji10MontParams --------------------------
	.section	.text._Z21from_mont_form_kernelPjPKji10MontParams,"ax",@progbits
	.align	128
        .global         _Z21from_mont_form_kernelPjPKji10MontParams
        .type           _Z21from_mont_form_kernelPjPKji10MontParams,@function
        .size           _Z21from_mont_form_kernelPjPKji10MontParams,(.L_x_28 - _Z21from_mont_form_kernelPjPKji10MontParams)
        .other          _Z21from_mont_form_kernelPjPKji10MontParams,@"STO_CUDA_ENTRY STV_DEFAULT"
_Z21from_mont_form_kernelPjPKji10MontParams:
.text._Z21from_mont_form_kernelPjPKji10MontParams:
        /* <DEDUP_REMOVED lines=11> */
[----:B------:R-:W3:Y:S08]  /*00b0*/  LDC R0, c[0x0][0x394] ;  /* 0x0000e500ff007b82 */ /* 0x000ef00000000800 */
[----:B------:R-:W4:Y:S01]  /*00c0*/  LDC.64 R4, c[0x0][0x380] ;  /* 0x0000e000ff047b82 */ /* 0x000f220000000a00 */
[----:B0-----:R-:W-:-:S06]  /*00d0*/  IMAD.WIDE R2, R7, 0x4, R2 ;  /* 0x0000000407027825 */ /* 0x001fcc00078e0202 */
[----:B-1----:R0:W2:Y:S02]  /*00e0*/  LDG.E R2, desc[UR4][R2.64] ;  /* 0x0000000402027981 */ /* 0x0020a4000c1e1900 */
[----:B0-----:R-:W-:Y:S02]  /*00f0*/  HFMA2 R3, -RZ, RZ, 0, 0 ;  /* 0x00000000ff037431 */ /* 0x001fe400000001ff */
[----:B----4-:R-:W-:-:S04]  /*0100*/  IMAD.WIDE R4, R7, 0x4, R4 ;  /* 0x0000000407047825 */ /* 0x010fc800078e0204 */
[----:B--2---:R-:W-:-:S04]  /*0110*/  IMAD R9, R2, UR6, RZ ;  /* 0x0000000602097c24 */ /* 0x004fc8000f8e02ff */
[----:B---3--:R-:W-:-:S05]  /*0120*/  IMAD.HI.U32 R9, R9, R0, R2 ;  /* 0x0000000009097227 */ /* 0x008fca00078e0002 */
[----:B------:R-:W-:-:S04]  /*0130*/  ISETP.GE.U32.AND P0, PT, R9, R0, PT ;  /* 0x000000000900720c */ /* 0x000fc80003f06070 */
[----:B------:R-:W-:-:S04]  /*0140*/  SEL R0, R0, RZ, P0 ;  /* 0x000000ff00007207 */ /* 0x000fc80000000000 */
[----:B------:R-:W-:-:S05]  /*0150*/  IADD3 R9, PT, PT, R9, -R0, RZ ;  /* 0x8000000009097210 */ /* 0x000fca0007ffe0ff */
[----:B------:R-:W-:Y:S01]  /*0160*/  STG.E desc[UR4][R4.64], R9 ;  /* 0x0000000904007986 */ /* 0x000fe2000c101904 */
[----:B------:R-:W-:Y:S05]  /*0170*/  EXIT ;  /* 0x000000000000794d */ /* 0x000fea0003800000 */
.L_x_22:
        /* <DEDUP_REMOVED lines=16> */
.L_x_28:


//--------------------- .text._Z19to_mont_form_kernelPjPKji10MontParams --------------------------
	.section	.text._Z19to_mont_form_kernelPjPKji10MontParams,"ax",@progbits
	.align	128
        .global         _Z19to_mont_form_kernelPjPKji10MontParams
        .type           _Z19to_mont_form_kernelPjPKji10MontParams,@function
        .size           _Z19to_mont_form_kernelPjPKji10MontParams,(.L_x_29 - _Z19to_mont_form_kernelPjPKji10MontParams)
        .other          _Z19to_mont_form_kernelPjPKji10MontParams,@"STO_CUDA_ENTRY STV_DEFAULT"
_Z19to_mont_form_kernelPjPKji10MontParams:
.text._Z19to_mont_form_kernelPjPKji10MontParams:
        /* <DEDUP_REMOVED lines=10> */
[----:B------:R-:W2:Y:S06]  /*00a0*/  LDCU.64 UR6, c[0x0][0x398] ;  /* 0x00007300ff0677ac */ /* 0x000eac0008000a00 */
[----:B------:R-:W3:Y:S08]  /*00b0*/  LDC R0, c[0x0][0x394] ;  /* 0x0000e500ff007b82 */ /* 0x000ef00000000800 */
[----:B------:R-:W4:Y:S01]  /*00c0*/  LDC.64 R6, c[0x0][0x380] ;  /* 0x0000e000ff067b82 */ /* 0x000f220000000a00 */
[----:B0-----:R-:W-:-:S06]  /*00d0*/  IMAD.WIDE R2, R9, 0x4, R2 ;  /* 0x0000000409027825 */ /* 0x001fcc00078e0202 */
[----:B-1----:R-:W2:Y:S02]  /*00e0*/  LDG.E R2, desc[UR4][R2.64] ;  /* 0x0000000402027981 */ /* 0x002ea4000c1e1900 */
[----:B--2---:R-:W-:-:S04]  /*00f0*/  IMAD.WIDE.U32 R4, R2, UR7, RZ ;  /* 0x0000000702047c25 */ /* 0x004fc8000f8e00ff */
[----:B------:R-:W-:-:S04]  /*0100*/  IMAD R11, R4, UR6, RZ ;  /* 0x00000006040b7c24 */ /* 0x000fc8000f8e02ff */
[----:B---3--:R-:W-:-:S04]  /*0110*/  IMAD.HI.U32 R11, R11, R0, R4 ;  /* 0x000000000b0b7227 */ /* 0x008fc800078e0004 */
[----:B----4-:R-:W-:Y:S01]  /*0120*/  IMAD.WIDE R4, R9, 0x4, R6 ;  /* 0x0000000409047825 */ /* 0x010fe200078e0206 */
[----:B------:R-:W-:-:S04]  /*0130*/  ISETP.GE.U32.AND P0, PT, R11, R0, PT ;  /* 0x000000000b00720c */ /* 0x000fc80003f06070 */
[----:B------:R-:W-:-:S04]  /*0140*/  SEL R0, R0, RZ, P0 ;  /* 0x000000ff00007207 */ /* 0x000fc80000000000 */
[----:B------:R-:W-:-:S05]  /*0150*/  IADD3 R11, PT, PT, R11, -R0, RZ ;  /* 0x800000000b0b7210 */ /* 0x000fca0007ffe0ff */
[----:B------:R-:W-:Y:S01]  /*0160*/  STG.E desc[UR4][R4.64], R11 ;  /* 0x0000000b04007986 */ /* 0x000fe2000c101904 */
[----:B------:R-:W-:Y:S05]  /*0170*/  EXIT ;  /* 0x000000000000794d */ /* 0x000fea0003800000 */
.L_x_23:
        /* <DEDUP_REMOVED lines=16> */
.L_x_29:


//--------------------- .nv.shared.reserved.0     --------------------------
	.section	.nv.shared.reserved.0,"aw",@nobits
	.weak		__nv_reservedSMEM_offset_0_alias
	.size		__nv_reservedSMEM_offset_0_alias, 0, 64
	.other		__nv_reservedSMEM_offset_0_alias,@"STO_CUDA_RESERVED_SHARED STV_DEFAULT"
__nv_reservedSMEM_offset_0_alias:
	.zero		0
	.zero		64


//--------------------- .nv.constant0._Z21normalize_kernel_montPji10MontParams --------------------------
	.section	.nv.constant0._Z21normalize_kernel_montPji10MontParams,"a",@progbits
	.sectionflags	@""
	.align	4
.nv.constant0._Z21normalize_kernel_montPji10MontParams:
	.zero		920


//--------------------- .nv.constant0._Z26pointwise_mult_kernel_montPjS_S_i10MontParams --------------------------
	.section	.nv.constant0._Z26pointwise_mult_kernel_montPjS_S_i10MontParams,"a",@progbits
	.sectionflags	@""
	.align	4
.nv.constant0._Z26pointwise_mult_kernel_montPjS_S_i10MontParams:
	.zero		936


//--------------------- .nv.constant0._Z21ntt_stage_kernel_montPjiib10MontParams --------------------------
	.section	.nv.constant0._Z21ntt_stage_kernel_montPjiib10MontParams,"a",@progbits
	.sectionflags	@""
	.align	4
.nv.constant0._Z21ntt_stage_kernel_montPjiib10MontParams:
	.zero		928


//--------------------- .nv.constant0._Z18bit_reverse_kernelPji --------------------------
	.section	.nv.constant0._Z18bit_reverse_kernelPji,"a",@progbits
	.sectionflags	@""
	.align	4
.nv.constant0._Z18bit_reverse_kernelPji:
	.zero		908


//--------------------- .nv.constant0._Z21from_mont_form_kernelPjPKji10MontParams --------------------------
	.section	.nv.constant0._Z21from_mont_form_kernelPjPKji10MontParams,"a",@progbits
	.sectionflags	@""
	.align	4
.nv.constant0._Z21from_mont_form_kernelPjPKji10MontParams:
	.zero		928


//--------------------- .nv.constant0._Z19to_mont_form_kernelPjPKji10MontParams --------------------------
	.section	.nv.constant0._Z19to_mont_form_kernelPjPKji10MontParams,"a",@progbits
	.sectionflags	@""
	.align	4
.nv.constant0._Z19to_mont_form_kernelPjPKji10MontParams:
	.zero		928


//--------------------- SYMBOLS --------------------------

	.type		.nv.reservedSmem.offset0,@object
	.size		.nv.reservedSmem.offset0,0x4
